	.target	sm_90a

	.elftype	@"ET_EXEC"


//--------------------- .note.nv.tkinfo           --------------------------
	.section	.note.nv.tkinfo,"",@"SHT_NOTE"
	.sectionflags	@"SHF_NOTE_NV_TKINFO"
	.tkinfo
        /*0018*/ 	.word	0x00000002
        /*0030*/ 	.string	""
        /*0030*/ 	.string	"ptxas"
        /*0030*/ 	.string	"Cuda compilation tools, release 13.0, V13.0.88"
        /*0030*/ 	.string	"Build cuda_13.0.r13.0/compiler.36424714_0"
        /*0030*/ 	.string	"-arch sm_90a -m 64 "



//--------------------- .note.nv.cuinfo           --------------------------
	.section	.note.nv.cuinfo,"",@"SHT_NOTE"
	.sectionflags	@"SHF_NOTE_NV_CUINFO"
        /*0018*/ 	.short	0x0002
        /*001a*/ 	.short	0x005a
        /*001c*/ 	.short	0x0082
	.zero		2


//--------------------- .nv.info                  --------------------------
	.section	.nv.info,"",@"SHT_CUDA_INFO"
	.align	4


	//----- nvinfo : EIATTR_REGCOUNT
	.align		4
        /*0000*/ 	.byte	0x04, 0x2f
        /*0002*/ 	.short	(.L_16 - .L_15)
	.align		4
.L_15:
        /*0004*/ 	.word	index@(_ZN7cutlass13device_kernelINS_4gemm6kernel13GemmUniversalIN4cute5tupleIJiiiiEEENS1_10collective13CollectiveMmaINS1_37MainloopSm90TmaGmmaWarpSpecializedFP8ILi12ENS5_IJNS4_1CILi1EEESB_SB_EEENS1_35KernelTmaWarpSpecializedCooperativeEEENS5_IJNSA_ILi128EEESF_NSA_ILi64EEEEEENS_12float_e4m3_tENS5_IJlSB_lEEESI_SJ_NS4_8TiledMMAINS4_8MMA_AtomIJNS4_4SM904GMMA31MMA_64x128x32_F32E4M3E4M3_SS_TNILNSN_7ScaleInE1ELSP_1EEEEEENS4_6LayoutINS5_IJNSA_ILi2EEESB_SB_EEENS5_IJSB_NSA_ILi0EEESV_EEEEENS5_IJNS4_10UnderscoreESY_SY_EEEEENS4_13SM90_TMA_LOADENS4_14ComposedLayoutINS4_7SwizzleILi2ELi4ELi3EEENS4_18smem_ptr_flag_bitsILi8EEENSS_INS5_IJNSA_ILi8EEESG_EEENS5_IJSG_SB_EEEEEEEvNS4_8identityES11_S1B_vS1C_EENS_8epilogue10collective18CollectiveEpilogueINS1E_22Sm90TmaWarpSpecializedILi4ELi2ELi16ELb0ELb0EEEJSH_NS5_IJSF_NSA_ILi32EEEEEESI_SJ_SI_SJ_NS1E_6fusion15FusionCallbacksIS1I_NS1L_17LinearCombinationISI_fSI_fLNS_15FloatRoundStyleE2EEESH_S1K_JEEES11_NS12_INS13_ILi1ELi4ELi3EEES16_NSS_INS5_IJS17_S1J_EEENS5_IJS1J_SB_EEEEEEENS4_39AutoVectorizingCopyWithAssumedAlignmentILi128EEENS4_14SM90_TMA_STOREES1V_S1X_NS4_9Copy_AtomIJNS4_17SM90_U32x4_STSM_NENS_6half_tEEEEvEEEvvEEEEvNT_6ParamsE)
        /*0008*/ 	.word	0x000000a8


	//----- nvinfo : EIATTR_FRAME_SIZE
	.align		4
.L_16:
        /*000c*/ 	.byte	0x04, 0x11
        /*000e*/ 	.short	(.L_18 - .L_17)
	.align		4
.L_17:
        /*0010*/ 	.word	index@(_ZN7cutlass13device_kernelINS_4gemm6kernel13GemmUniversalIN4cute5tupleIJiiiiEEENS1_10collective13CollectiveMmaINS1_37MainloopSm90TmaGmmaWarpSpecializedFP8ILi12ENS5_IJNS4_1CILi1EEESB_SB_EEENS1_35KernelTmaWarpSpecializedCooperativeEEENS5_IJNSA_ILi128EEESF_NSA_ILi64EEEEEENS_12float_e4m3_tENS5_IJlSB_lEEESI_SJ_NS4_8TiledMMAINS4_8MMA_AtomIJNS4_4SM904GMMA31MMA_64x128x32_F32E4M3E4M3_SS_TNILNSN_7ScaleInE1ELSP_1EEEEEENS4_6LayoutINS5_IJNSA_ILi2EEESB_SB_EEENS5_IJSB_NSA_ILi0EEESV_EEEEENS5_IJNS4_10UnderscoreESY_SY_EEEEENS4_13SM90_TMA_LOADENS4_14ComposedLayoutINS4_7SwizzleILi2ELi4ELi3EEENS4_18smem_ptr_flag_bitsILi8EEENSS_INS5_IJNSA_ILi8EEESG_EEENS5_IJSG_SB_EEEEEEEvNS4_8identityES11_S1B_vS1C_EENS_8epilogue10collective18CollectiveEpilogueINS1E_22Sm90TmaWarpSpecializedILi4ELi2ELi16ELb0ELb0EEEJSH_NS5_IJSF_NSA_ILi32EEEEEESI_SJ_SI_SJ_NS1E_6fusion15FusionCallbacksIS1I_NS1L_17LinearCombinationISI_fSI_fLNS_15FloatRoundStyleE2EEESH_S1K_JEEES11_NS12_INS13_ILi1ELi4ELi3EEES16_NSS_INS5_IJS17_S1J_EEENS5_IJS1J_SB_EEEEEEENS4_39AutoVectorizingCopyWithAssumedAlignmentILi128EEENS4_14SM90_TMA_STOREES1V_S1X_NS4_9Copy_AtomIJNS4_17SM90_U32x4_STSM_NENS_6half_tEEEEvEEEvvEEEEvNT_6ParamsE)
        /*0014*/ 	.word	0x00000000


	//----- nvinfo : EIATTR_MIN_STACK_SIZE
	.align		4
.L_18:
        /*0018*/ 	.byte	0x04, 0x12
        /*001a*/ 	.short	(.L_20 - .L_19)
	.align		4
.L_19:
        /*001c*/ 	.word	index@(_ZN7cutlass13device_kernelINS_4gemm6kernel13GemmUniversalIN4cute5tupleIJiiiiEEENS1_10collective13CollectiveMmaINS1_37MainloopSm90TmaGmmaWarpSpecializedFP8ILi12ENS5_IJNS4_1CILi1EEESB_SB_EEENS1_35KernelTmaWarpSpecializedCooperativeEEENS5_IJNSA_ILi128EEESF_NSA_ILi64EEEEEENS_12float_e4m3_tENS5_IJlSB_lEEESI_SJ_NS4_8TiledMMAINS4_8MMA_AtomIJNS4_4SM904GMMA31MMA_64x128x32_F32E4M3E4M3_SS_TNILNSN_7ScaleInE1ELSP_1EEEEEENS4_6LayoutINS5_IJNSA_ILi2EEESB_SB_EEENS5_IJSB_NSA_ILi0EEESV_EEEEENS5_IJNS4_10UnderscoreESY_SY_EEEEENS4_13SM90_TMA_LOADENS4_14ComposedLayoutINS4_7SwizzleILi2ELi4ELi3EEENS4_18smem_ptr_flag_bitsILi8EEENSS_INS5_IJNSA_ILi8EEESG_EEENS5_IJSG_SB_EEEEEEEvNS4_8identityES11_S1B_vS1C_EENS_8epilogue10collective18CollectiveEpilogueINS1E_22Sm90TmaWarpSpecializedILi4ELi2ELi16ELb0ELb0EEEJSH_NS5_IJSF_NSA_ILi32EEEEEESI_SJ_SI_SJ_NS1E_6fusion15FusionCallbacksIS1I_NS1L_17LinearCombinationISI_fSI_fLNS_15FloatRoundStyleE2EEESH_S1K_JEEES11_NS12_INS13_ILi1ELi4ELi3EEES16_NSS_INS5_IJS17_S1J_EEENS5_IJS1J_SB_EEEEEEENS4_39AutoVectorizingCopyWithAssumedAlignmentILi128EEENS4_14SM90_TMA_STOREES1V_S1X_NS4_9Copy_AtomIJNS4_17SM90_U32x4_STSM_NENS_6half_tEEEEvEEEvvEEEEvNT_6ParamsE)
        /*0020*/ 	.word	0x00000000
.L_20:


//--------------------- .nv.compat                --------------------------
	.section	.nv.compat,"",@"SHT_CUDA_COMPAT_INFO"
	.align	4
        /*0000*/ 	.byte	0x02, 0x09, 0x01, 0x00, 0x02, 0x02, 0x04, 0x00, 0x02, 0x05, 0x05, 0x00, 0x03, 0x07, 0x01, 0x01
        /*0010*/ 	.byte	0x02, 0x03, 0x01, 0x00, 0x02, 0x06, 0x01, 0x00, 0x04, 0x0b, 0x08, 0x00, 0x00, 0x00, 0x00, 0x00
        /*0020*/ 	.byte	0x00, 0x00, 0x00, 0x00


//--------------------- .nv.info._ZN7cutlass13device_kernelINS_4gemm6kernel13GemmUniversalIN4cute5tupleIJiiiiEEENS1_10collective13CollectiveMmaINS1_37MainloopSm90TmaGmmaWarpSpecializedFP8ILi12ENS5_IJNS4_1CILi1EEESB_SB_EEENS1_35KernelTmaWarpSpecializedCooperativeEEENS5_IJNSA_ILi128EEESF_NSA_ILi64EEEEEENS_12float_e4m3_tENS5_IJlSB_lEEESI_SJ_NS4_8TiledMMAINS4_8MMA_AtomIJNS4_4SM904GMMA31MMA_64x128x32_F32E4M3E4M3_SS_TNILNSN_7ScaleInE1ELSP_1EEEEEENS4_6LayoutINS5_IJNSA_ILi2EEESB_SB_EEENS5_IJSB_NSA_ILi0EEESV_EEEEENS5_IJNS4_10UnderscoreESY_SY_EEEEENS4_13SM90_TMA_LOADENS4_14ComposedLayoutINS4_7SwizzleILi2ELi4ELi3EEENS4_18smem_ptr_flag_bitsILi8EEENSS_INS5_IJNSA_ILi8EEESG_EEENS5_IJSG_SB_EEEEEEEvNS4_8identityES11_S1B_vS1C_EENS_8epilogue10collective18CollectiveEpilogueINS1E_22Sm90TmaWarpSpecializedILi4ELi2ELi16ELb0ELb0EEEJSH_NS5_IJSF_NSA_ILi32EEEEEESI_SJ_SI_SJ_NS1E_6fusion15FusionCallbacksIS1I_NS1L_17LinearCombinationISI_fSI_fLNS_15FloatRoundStyleE2EEESH_S1K_JEEES11_NS12_INS13_ILi1ELi4ELi3EEES16_NSS_INS5_IJS17_S1J_EEENS5_IJS1J_SB_EEEEEEENS4_39AutoVectorizingCopyWithAssumedAlignmentILi128EEENS4_14SM90_TMA_STOREES1V_S1X_NS4_9Copy_AtomIJNS4_17SM90_U32x4_STSM_NENS_6half_tEEEEvEEEvvEEEEvNT_6ParamsE --------------------------
	.section	.nv.info._ZN7cutlass13device_kernelINS_4gemm6kernel13GemmUniversalIN4cute5tupleIJiiiiEEENS1_10collective13CollectiveMmaINS1_37MainloopSm90TmaGmmaWarpSpecializedFP8ILi12ENS5_IJNS4_1CILi1EEESB_SB_EEENS1_35KernelTmaWarpSpecializedCooperativeEEENS5_IJNSA_ILi128EEESF_NSA_ILi64EEEEEENS_12float_e4m3_tENS5_IJlSB_lEEESI_SJ_NS4_8TiledMMAINS4_8MMA_AtomIJNS4_4SM904GMMA31MMA_64x128x32_F32E4M3E4M3_SS_TNILNSN_7ScaleInE1ELSP_1EEEEEENS4_6LayoutINS5_IJNSA_ILi2EEESB_SB_EEENS5_IJSB_NSA_ILi0EEESV_EEEEENS5_IJNS4_10UnderscoreESY_SY_EEEEENS4_13SM90_TMA_LOADENS4_14ComposedLayoutINS4_7SwizzleILi2ELi4ELi3EEENS4_18smem_ptr_flag_bitsILi8EEENSS_INS5_IJNSA_ILi8EEESG_EEENS5_IJSG_SB_EEEEEEEvNS4_8identityES11_S1B_vS1C_EENS_8epilogue10collective18CollectiveEpilogueINS1E_22Sm90TmaWarpSpecializedILi4ELi2ELi16ELb0ELb0EEEJSH_NS5_IJSF_NSA_ILi32EEEEEESI_SJ_SI_SJ_NS1E_6fusion15FusionCallbacksIS1I_NS1L_17LinearCombinationISI_fSI_fLNS_15FloatRoundStyleE2EEESH_S1K_JEEES11_NS12_INS13_ILi1ELi4ELi3EEES16_NSS_INS5_IJS17_S1J_EEENS5_IJS1J_SB_EEEEEEENS4_39AutoVectorizingCopyWithAssumedAlignmentILi128EEENS4_14SM90_TMA_STOREES1V_S1X_NS4_9Copy_AtomIJNS4_17SM90_U32x4_STSM_NENS_6half_tEEEEvEEEvvEEEEvNT_6ParamsE,"",@"SHT_CUDA_INFO"
	.sectionflags	@""
	.align	4


	//----- nvinfo : EIATTR_CUDA_API_VERSION
	.align		4
        /*0000*/ 	.byte	0x04, 0x37
        /*0002*/ 	.short	(.L_22 - .L_21)
.L_21:
        /*0004*/ 	.word	0x00000082


	//----- nvinfo : EIATTR_KPARAM_INFO
	.align		4
.L_22:
        /*0008*/ 	.byte	0x04, 0x17
        /*000a*/ 	.short	(.L_24 - .L_23)
.L_23:
        /*000c*/ 	.word	0x00000000
        /*0010*/ 	.short	0x0000
        /*0012*/ 	.short	0x0070
        /*0014*/ 	.byte	0x00, 0xf0, 0x01, 0x1c


	//----- nvinfo : EIATTR_SPARSE_MMA_MASK
	.align		4
.L_24:
        /*0018*/ 	.byte	0x03, 0x50
        /*001a*/ 	.short	0x0000


	//----- nvinfo : EIATTR_MAXREG_COUNT
	.align		4
        /*001c*/ 	.byte	0x03, 0x1b
        /*001e*/ 	.short	0x00a8


	//----- nvinfo : EIATTR_NUM_BARRIERS
	.align		4
        /*0020*/ 	.byte	0x02, 0x4c
        /*0022*/ 	.byte	0x02
	.zero		1


	//----- nvinfo : EIATTR_EXTERNS
	.align		4
        /*0024*/ 	.byte	0x04, 0x0f
        /*0026*/ 	.short	(.L_26 - .L_25)


	//   ....[0]....
	.align		4
.L_25:
        /*0028*/ 	.word	index@(__assertfail)


	//----- nvinfo : EIATTR_MERCURY_ISA_VERSION
	.align		4
.L_26:
        /*002c*/ 	.byte	0x03, 0x5f
        /*002e*/ 	.short	0x0101


	//----- nvinfo : EIATTR_INT_WARP_WIDE_INSTR_OFFSETS
	.align		4
        /*0030*/ 	.byte	0x04, 0x31
        /*0032*/ 	.short	(.L_28 - .L_27)


	//   ....[0]....
.L_27:
        /*0034*/ 	.word	0x00000a00


	//   ....[1]....
        /*0038*/ 	.word	0x00000a10


	//   ....[2]....
        /*003c*/ 	.word	0x00000ac0


	//----- nvinfo : EIATTR_COOP_GROUP_MASK_REGIDS
	.align		4
.L_28:
        /*0040*/ 	.byte	0x04, 0x29
        /*0042*/ 	.short	(.L_30 - .L_29)


	//   ....[0]....
.L_29:
        /*0044*/ 	.word	0xffffffff


	//   ....[1]....
        /*0048*/ 	.word	0xffffffff


	//   ....[2]....
        /*004c*/ 	.word	0xffffffff


	//   ....[3]....
        /*0050*/ 	.word	0xffffffff


	//   ....[4]....
        /*0054*/ 	.word	0xffffffff


	//   ....[5]....
        /*0058*/ 	.word	0xffffffff


	//----- nvinfo : EIATTR_COOP_GROUP_INSTR_OFFSETS
	.align		4
.L_30:
        /*005c*/ 	.byte	0x04, 0x28
        /*005e*/ 	.short	(.L_32 - .L_31)


	//   ....[0]....
.L_31:
        /*0060*/ 	.word	0x00000070


	//   ....[1]....
        /*0064*/ 	.word	0x00000080


	//   ....[2]....
        /*0068*/ 	.word	0x00000430


	//   ....[3]....
        /*006c*/ 	.word	0x000006f0


	//   ....[4]....
        /*0070*/ 	.word	0x000008a0


	//   ....[5]....
        /*0074*/ 	.word	0x00001590


	//----- nvinfo : EIATTR_REG_RECONFIG
	.align		4
.L_32:
        /*0078*/ 	.byte	0x01, 0x54
	.zero		2


	//----- nvinfo : EIATTR_SYSCALL_OFFSETS
	.align		4
        /*007c*/ 	.byte	0x04, 0x46
        /*007e*/ 	.short	(.L_34 - .L_33)


	//   ....[0]....
.L_33:
        /*0080*/ 	.word	0x000032e0


	//   ....[1]....
        /*0084*/ 	.word	0x00003420


	//----- nvinfo : EIATTR_MBARRIER_INSTR_OFFSETS
	.align		4
.L_34:
        /*0088*/ 	.byte	0x04, 0x39
        /*008a*/ 	.short	(.L_36 - .L_35)


	//   ....[0]....
.L_35:
        /*008c*/ 	.word	0x00000550
        /*0090*/ 	.word	0x000000ff
        /*0094*/ 	.word	0x00000000
        /*0098*/ 	.short	0x0100
        /*009a*/ 	.byte	0x08
	.zero		1


	//   ....[1]....
        /*009c*/ 	.word	0x00000560
        /*00a0*/ 	.word	0x000000ff
        /*00a4*/ 	.word	0x00000060
        /*00a8*/ 	.short	0x0100
        /*00aa*/ 	.byte	0x08
	.zero		1


	//   ....[2]....
        /*00ac*/ 	.word	0x00000570
        /*00b0*/ 	.word	0x000000ff
        /*00b4*/ 	.word	0x00000008
        /*00b8*/ 	.short	0x0100
        /*00ba*/ 	.byte	0x08
	.zero		1


	//   ....[3]....
        /*00bc*/ 	.word	0x00000580
        /*00c0*/ 	.word	0x000000ff
        /*00c4*/ 	.word	0x00000068
        /*00c8*/ 	.short	0x0100
        /*00ca*/ 	.byte	0x08
	.zero		1


	//   ....[4]....
        /*00cc*/ 	.word	0x00000590
        /*00d0*/ 	.word	0x000000ff
        /*00d4*/ 	.word	0x00000010
        /*00d8*/ 	.short	0x0100
        /*00da*/ 	.byte	0x08
	.zero		1


	//   ....[5]....
        /*00dc*/ 	.word	0x000005a0
        /*00e0*/ 	.word	0x000000ff
        /*00e4*/ 	.word	0x00000070
        /*00e8*/ 	.short	0x0100
        /*00ea*/ 	.byte	0x08
	.zero		1


	//   ....[6]....
        /*00ec*/ 	.word	0x000005b0
        /*00f0*/ 	.word	0x000000ff
        /*00f4*/ 	.word	0x00000018
        /*00f8*/ 	.short	0x0100
        /*00fa*/ 	.byte	0x08
	.zero		1


	//   ....[7]....
        /*00fc*/ 	.word	0x000005c0
        /*0100*/ 	.word	0x000000ff
        /*0104*/ 	.word	0x00000078
        /*0108*/ 	.short	0x0100
        /*010a*/ 	.byte	0x08
	.zero		1


	//   ....[8]....
        /*010c*/ 	.word	0x000005d0
        /*0110*/ 	.word	0x000000ff
        /*0114*/ 	.word	0x00000020
        /*0118*/ 	.short	0x0100
        /*011a*/ 	.byte	0x08
	.zero		1


	//   ....[9]....
        /*011c*/ 	.word	0x000005e0
        /*0120*/ 	.word	0x000000ff
        /*0124*/ 	.word	0x00000080
        /*0128*/ 	.short	0x0100
        /*012a*/ 	.byte	0x08
	.zero		1


	//   ....[10]....
        /*012c*/ 	.word	0x000005f0
        /*0130*/ 	.word	0x000000ff
        /*0134*/ 	.word	0x00000028
        /*0138*/ 	.short	0x0100
        /*013a*/ 	.byte	0x08
	.zero		1


	//   ....[11]....
        /*013c*/ 	.word	0x00000600
        /*0140*/ 	.word	0x000000ff
        /*0144*/ 	.word	0x00000088
        /*0148*/ 	.short	0x0100
        /*014a*/ 	.byte	0x08
	.zero		1


	//   ....[12]....
        /*014c*/ 	.word	0x00000610
        /*0150*/ 	.word	0x000000ff
        /*0154*/ 	.word	0x00000030
        /*0158*/ 	.short	0x0100
        /*015a*/ 	.byte	0x08
	.zero		1


	//   ....[13]....
        /*015c*/ 	.word	0x00000620
        /*0160*/ 	.word	0x000000ff
        /*0164*/ 	.word	0x00000090
        /*0168*/ 	.short	0x0100
        /*016a*/ 	.byte	0x08
	.zero		1


	//   ....[14]....
        /*016c*/ 	.word	0x00000630
        /*0170*/ 	.word	0x000000ff
        /*0174*/ 	.word	0x00000038
        /*0178*/ 	.short	0x0100
        /*017a*/ 	.byte	0x08
	.zero		1


	//   ....[15]....
        /*017c*/ 	.word	0x00000640
        /*0180*/ 	.word	0x000000ff
        /*0184*/ 	.word	0x00000098
        /*0188*/ 	.short	0x0100
        /*018a*/ 	.byte	0x08
	.zero		1


	//   ....[16]....
        /*018c*/ 	.word	0x00000650
        /*0190*/ 	.word	0x000000ff
        /*0194*/ 	.word	0x00000040
        /*0198*/ 	.short	0x0100
        /*019a*/ 	.byte	0x08
	.zero		1


	//   ....[17]....
        /*019c*/ 	.word	0x00000660
        /*01a0*/ 	.word	0x000000ff
        /*01a4*/ 	.word	0x000000a0
        /*01a8*/ 	.short	0x0100
        /*01aa*/ 	.byte	0x08
	.zero		1


	//   ....[18]....
        /*01ac*/ 	.word	0x00000670
        /*01b0*/ 	.word	0x000000ff
        /*01b4*/ 	.word	0x00000048
        /*01b8*/ 	.short	0x0100
        /*01ba*/ 	.byte	0x08
	.zero		1


	//   ....[19]....
        /*01bc*/ 	.word	0x00000680
        /*01c0*/ 	.word	0x000000ff
        /*01c4*/ 	.word	0x000000a8
        /*01c8*/ 	.short	0x0100
        /*01ca*/ 	.byte	0x08
	.zero		1


	//   ....[20]....
        /*01cc*/ 	.word	0x00000690
        /*01d0*/ 	.word	0x000000ff
        /*01d4*/ 	.word	0x00000050
        /*01d8*/ 	.short	0x0100
        /*01da*/ 	.byte	0x08
	.zero		1


	//   ....[21]....
        /*01dc*/ 	.word	0x000006a0
        /*01e0*/ 	.word	0x000000ff
        /*01e4*/ 	.word	0x000000b0
        /*01e8*/ 	.short	0x0100
        /*01ea*/ 	.byte	0x08
	.zero		1


	//   ....[22]....
        /*01ec*/ 	.word	0x000006b0
        /*01f0*/ 	.word	0x000000ff
        /*01f4*/ 	.word	0x00000058
        /*01f8*/ 	.short	0x0100
        /*01fa*/ 	.byte	0x08
	.zero		1


	//   ....[23]....
        /*01fc*/ 	.word	0x000006c0
        /*0200*/ 	.word	0x000000ff
        /*0204*/ 	.word	0x000000b8
        /*0208*/ 	.short	0x0100
        /*020a*/ 	.byte	0x08
	.zero		1


	//   ....[24]....
        /*020c*/ 	.word	0x00000810
        /*0210*/ 	.word	0x000000ff
        /*0214*/ 	.word	0x000000c0
        /*0218*/ 	.short	0x0100
        /*021a*/ 	.byte	0x08
	.zero		1


	//   ....[25]....
        /*021c*/ 	.word	0x00000820
        /*0220*/ 	.word	0x000000ff
        /*0224*/ 	.word	0x000000e0
        /*0228*/ 	.short	0x0100
        /*022a*/ 	.byte	0x08
	.zero		1


	//   ....[26]....
        /*022c*/ 	.word	0x00000830
        /*0230*/ 	.word	0x000000ff
        /*0234*/ 	.word	0x000000c8
        /*0238*/ 	.short	0x0100
        /*023a*/ 	.byte	0x08
	.zero		1


	//   ....[27]....
        /*023c*/ 	.word	0x00000840
        /*0240*/ 	.word	0x000000ff
        /*0244*/ 	.word	0x000000e8
        /*0248*/ 	.short	0x0100
        /*024a*/ 	.byte	0x08
	.zero		1


	//   ....[28]....
        /*024c*/ 	.word	0x00000850
        /*0250*/ 	.word	0x000000ff
        /*0254*/ 	.word	0x000000d0
        /*0258*/ 	.short	0x0100
        /*025a*/ 	.byte	0x08
	.zero		1


	//   ....[29]....
        /*025c*/ 	.word	0x00000860
        /*0260*/ 	.word	0x000000ff
        /*0264*/ 	.word	0x000000f0
        /*0268*/ 	.short	0x0100
        /*026a*/ 	.byte	0x08
	.zero		1


	//   ....[30]....
        /*026c*/ 	.word	0x00000870
        /*0270*/ 	.word	0x000000ff
        /*0274*/ 	.word	0x000000d8
        /*0278*/ 	.short	0x0100
        /*027a*/ 	.byte	0x08
	.zero		1


	//   ....[31]....
        /*027c*/ 	.word	0x00000880
        /*0280*/ 	.word	0x000000ff
        /*0284*/ 	.word	0x000000f8
        /*0288*/ 	.short	0x0100
        /*028a*/ 	.byte	0x08
	.zero		1


	//   ....[32]....
        /*028c*/ 	.word	0x00000b60
        /*0290*/ 	.word	0x000000ff
        /*0294*/ 	.word	0x00000100
        /*0298*/ 	.short	0x0100
        /*029a*/ 	.byte	0x08
	.zero		1


	//   ....[33]....
        /*029c*/ 	.word	0x00000b80
        /*02a0*/ 	.word	0x000000ff
        /*02a4*/ 	.word	0x00000108
        /*02a8*/ 	.short	0x0100
        /*02aa*/ 	.byte	0x08
	.zero		1


	//   ....[34]....
        /*02ac*/ 	.word	0x00001ab0
        /*02b0*/ 	.word	0x000000ff
        /*02b4*/ 	.word	0x00000000
        /*02b8*/ 	.short	0x010a
        /*02ba*/ 	.byte	0x05
	.zero		1


	//   ....[35]....
        /*02bc*/ 	.word	0x00001af0
        /*02c0*/ 	.word	0x000000ff
        /*02c4*/ 	.word	0x00000000
        /*02c8*/ 	.short	0x010a
        /*02ca*/ 	.byte	0x05
	.zero		1


	//   ....[36]....
        /*02cc*/ 	.word	0x00002400
        /*02d0*/ 	.word	0x000000ff
        /*02d4*/ 	.word	0x00000000
        /*02d8*/ 	.short	0x010a
        /*02da*/ 	.byte	0x08
	.zero		1


	//   ....[37]....
        /*02dc*/ 	.word	0x00002440
        /*02e0*/ 	.word	0x000000ff
        /*02e4*/ 	.word	0x00000000
        /*02e8*/ 	.short	0x010a
        /*02ea*/ 	.byte	0x08
	.zero		1


	//   ....[38]....
        /*02ec*/ 	.word	0x00002a80
        /*02f0*/ 	.word	0x000000ff
        /*02f4*/ 	.word	0x00000000
        /*02f8*/ 	.short	0x0101
        /*02fa*/ 	.byte	0x07
	.zero		1


	//   ....[39]....
        /*02fc*/ 	.word	0x000030b0
        /*0300*/ 	.word	0x000000ff
        /*0304*/ 	.word	0x00000000
        /*0308*/ 	.short	0x0101
        /*030a*/ 	.byte	0x05
	.zero		1


	//   ....[40]....
        /*030c*/ 	.word	0x00003900
        /*0310*/ 	.word	0x0000000e
        /*0314*/ 	.word	0x000000c0
        /*0318*/ 	.short	0x010a
        /*031a*/ 	.byte	0x3f
	.zero		1


	//   ....[41]....
        /*031c*/ 	.word	0x00003c20
        /*0320*/ 	.word	0x00000007
        /*0324*/ 	.word	0x00000000
        /*0328*/ 	.short	0x0101
        /*032a*/ 	.byte	0x3f
	.zero		1


	//   ....[42]....
        /*032c*/ 	.word	0x000043b0
        /*0330*/ 	.word	0x0000000f
        /*0334*/ 	.word	0x000000c0
        /*0338*/ 	.short	0x010a
        /*033a*/ 	.byte	0x3f
	.zero		1


	//   ....[43]....
        /*033c*/ 	.word	0x000045f0
        /*0340*/ 	.word	0x0000000a
        /*0344*/ 	.word	0x00000000
        /*0348*/ 	.short	0x0101
        /*034a*/ 	.byte	0x3f
	.zero		1


	//   ....[44]....
        /*034c*/ 	.word	0x00004c80
        /*0350*/ 	.word	0x0000000e
        /*0354*/ 	.word	0x000000c0
        /*0358*/ 	.short	0x010a
        /*035a*/ 	.byte	0x3f
	.zero		1


	//   ....[45]....
        /*035c*/ 	.word	0x00004ec0
        /*0360*/ 	.word	0x0000000a
        /*0364*/ 	.word	0x00000000
        /*0368*/ 	.short	0x0101
        /*036a*/ 	.byte	0x3f
	.zero		1


	//   ....[46]....
        /*036c*/ 	.word	0x00005550
        /*0370*/ 	.word	0x0000000b
        /*0374*/ 	.word	0x000000c0
        /*0378*/ 	.short	0x010a
        /*037a*/ 	.byte	0x3f
	.zero		1


	//   ....[47]....
        /*037c*/ 	.word	0x00005790
        /*0380*/ 	.word	0x00000009
        /*0384*/ 	.word	0x00000000
        /*0388*/ 	.short	0x0101
        /*038a*/ 	.byte	0x3f
	.zero		1


	//   ....[48]....
        /*038c*/ 	.word	0x00006b10
        /*0390*/ 	.word	0x000000ff
        /*0394*/ 	.word	0x00000108
        /*0398*/ 	.short	0x010a
        /*039a*/ 	.byte	0x04
	.zero		1


	//   ....[49]....
        /*039c*/ 	.word	0x00006f10
        /*03a0*/ 	.word	0x000000ff
        /*03a4*/ 	.word	0x000000e0
        /*03a8*/ 	.short	0x010a
        /*03aa*/ 	.byte	0x04
	.zero		1


	//   ....[50]....
        /*03ac*/ 	.word	0x00007000
        /*03b0*/ 	.word	0x000000ff
        /*03b4*/ 	.word	0x000000c0
        /*03b8*/ 	.short	0x010b
        /*03ba*/ 	.byte	0x04
	.zero		1


	//   ....[51]....
        /*03bc*/ 	.word	0x00007060
        /*03c0*/ 	.word	0x000000ff
        /*03c4*/ 	.word	0x00000000
        /*03c8*/ 	.short	0x0101
        /*03ca*/ 	.byte	0x05
	.zero		1


	//   ....[52]....
        /*03cc*/ 	.word	0x00007090
        /*03d0*/ 	.word	0x000000ff
        /*03d4*/ 	.word	0x000000e8
        /*03d8*/ 	.short	0x010a
        /*03da*/ 	.byte	0x04
	.zero		1


	//   ....[53]....
        /*03dc*/ 	.word	0x000071a0
        /*03e0*/ 	.word	0x000000ff
        /*03e4*/ 	.word	0x000000c8
        /*03e8*/ 	.short	0x010b
        /*03ea*/ 	.byte	0x04
	.zero		1


	//   ....[54]....
        /*03ec*/ 	.word	0x00007200
        /*03f0*/ 	.word	0x000000ff
        /*03f4*/ 	.word	0x00000000
        /*03f8*/ 	.short	0x0101
        /*03fa*/ 	.byte	0x05
	.zero		1


	//   ....[55]....
        /*03fc*/ 	.word	0x00007230
        /*0400*/ 	.word	0x000000ff
        /*0404*/ 	.word	0x000000f0
        /*0408*/ 	.short	0x010a
        /*040a*/ 	.byte	0x04
	.zero		1


	//   ....[56]....
        /*040c*/ 	.word	0x00007340
        /*0410*/ 	.word	0x000000ff
        /*0414*/ 	.word	0x000000d0
        /*0418*/ 	.short	0x010b
        /*041a*/ 	.byte	0x04
	.zero		1


	//   ....[57]....
        /*041c*/ 	.word	0x000073a0
        /*0420*/ 	.word	0x000000ff
        /*0424*/ 	.word	0x00000000
        /*0428*/ 	.short	0x0101
        /*042a*/ 	.byte	0x05
	.zero		1


	//   ....[58]....
        /*042c*/ 	.word	0x000073d0
        /*0430*/ 	.word	0x000000ff
        /*0434*/ 	.word	0x000000f8
        /*0438*/ 	.short	0x010a
        /*043a*/ 	.byte	0x04
	.zero		1


	//   ....[59]....
        /*043c*/ 	.word	0x000074e0
        /*0440*/ 	.word	0x000000ff
        /*0444*/ 	.word	0x000000d8
        /*0448*/ 	.short	0x010b
        /*044a*/ 	.byte	0x04
	.zero		1


	//   ....[60]....
        /*044c*/ 	.word	0x000075d0
        /*0450*/ 	.word	0x000000ff
        /*0454*/ 	.word	0x00000000
        /*0458*/ 	.short	0x0101
        /*045a*/ 	.byte	0x04
	.zero		1


	//   ....[61]....
        /*045c*/ 	.word	0x00007c20
        /*0460*/ 	.word	0x00000005
        /*0464*/ 	.word	0x000000e0
        /*0468*/ 	.short	0x010a
        /*046a*/ 	.byte	0x3f
	.zero		1


	//   ....[62]....
        /*046c*/ 	.word	0x00007c60
        /*0470*/ 	.word	0x00000005
        /*0474*/ 	.word	0x000000e8
        /*0478*/ 	.short	0x010a
        /*047a*/ 	.byte	0x3f
	.zero		1


	//   ....[63]....
        /*047c*/ 	.word	0x00007ca0
        /*0480*/ 	.word	0x00000005
        /*0484*/ 	.word	0x000000f0
        /*0488*/ 	.short	0x010a
        /*048a*/ 	.byte	0x3f
	.zero		1


	//   ....[64]....
        /*048c*/ 	.word	0x00007cf0
        /*0490*/ 	.word	0x00000005
        /*0494*/ 	.word	0x000000f8
        /*0498*/ 	.short	0x010a
        /*049a*/ 	.byte	0x3f
	.zero		1


	//   ....[65]....
        /*049c*/ 	.word	0x00008020
        /*04a0*/ 	.word	0x0000000f
        /*04a4*/ 	.word	0x00000060
        /*04a8*/ 	.short	0x010a
        /*04aa*/ 	.byte	0x3f
	.zero		1


	//   ....[66]....
        /*04ac*/ 	.word	0x00008380
        /*04b0*/ 	.word	0x00000006
        /*04b4*/ 	.word	0x00000108
        /*04b8*/ 	.short	0x0101
        /*04ba*/ 	.byte	0x3f
	.zero		1


	//   ....[67]....
        /*04bc*/ 	.word	0x00008ac0
        /*04c0*/ 	.word	0x00000007
        /*04c4*/ 	.word	0x00000000
        /*04c8*/ 	.short	0x010a
        /*04ca*/ 	.byte	0x3f
	.zero		1


	//   ....[68]....
        /*04cc*/ 	.word	0x00008b40
        /*04d0*/ 	.word	0x00000009
        /*04d4*/ 	.word	0x00000000
        /*04d8*/ 	.short	0x010a
        /*04da*/ 	.byte	0x3f
	.zero		1


	//   ....[69]....
        /*04dc*/ 	.word	0x00008bd0
        /*04e0*/ 	.word	0x00000006
        /*04e4*/ 	.word	0x00000000
        /*04e8*/ 	.short	0x010a
        /*04ea*/ 	.byte	0x3f
	.zero		1


	//   ....[70]....
        /*04ec*/ 	.word	0x00008c60
        /*04f0*/ 	.word	0x00000009
        /*04f4*/ 	.word	0x00000000
        /*04f8*/ 	.short	0x010a
        /*04fa*/ 	.byte	0x3f
	.zero		1


	//   ....[71]....
        /*04fc*/ 	.word	0x00008cf0
        /*0500*/ 	.word	0x00000006
        /*0504*/ 	.word	0x00000000
        /*0508*/ 	.short	0x010a
        /*050a*/ 	.byte	0x3f
	.zero		1


	//   ....[72]....
        /*050c*/ 	.word	0x00008d80
        /*0510*/ 	.word	0x00000009
        /*0514*/ 	.word	0x00000000
        /*0518*/ 	.short	0x010a
        /*051a*/ 	.byte	0x3f
	.zero		1


	//   ....[73]....
        /*051c*/ 	.word	0x00008e10
        /*0520*/ 	.word	0x00000006
        /*0524*/ 	.word	0x00000000
        /*0528*/ 	.short	0x010a
        /*052a*/ 	.byte	0x3f
	.zero		1


	//   ....[74]....
        /*052c*/ 	.word	0x00008ea0
        /*0530*/ 	.word	0x00000009
        /*0534*/ 	.word	0x00000000
        /*0538*/ 	.short	0x010a
        /*053a*/ 	.byte	0x3f
	.zero		1


	//   ....[75]....
        /*053c*/ 	.word	0x00008f30
        /*0540*/ 	.word	0x00000006
        /*0544*/ 	.word	0x00000000
        /*0548*/ 	.short	0x010a
        /*054a*/ 	.byte	0x3f
	.zero		1


	//   ....[76]....
        /*054c*/ 	.word	0x00008fc0
        /*0550*/ 	.word	0x00000009
        /*0554*/ 	.word	0x00000000
        /*0558*/ 	.short	0x010a
        /*055a*/ 	.byte	0x3f
	.zero		1


	//   ....[77]....
        /*055c*/ 	.word	0x00009050
        /*0560*/ 	.word	0x00000006
        /*0564*/ 	.word	0x00000000
        /*0568*/ 	.short	0x010a
        /*056a*/ 	.byte	0x3f
	.zero		1


	//   ....[78]....
        /*056c*/ 	.word	0x000090e0
        /*0570*/ 	.word	0x00000003
        /*0574*/ 	.word	0x00000000
        /*0578*/ 	.short	0x010a
        /*057a*/ 	.byte	0x3f
	.zero		1


	//   ....[79]....
        /*057c*/ 	.word	0x00009150
        /*0580*/ 	.word	0x00000005
        /*0584*/ 	.word	0x00000000
        /*0588*/ 	.short	0x010a
        /*058a*/ 	.byte	0x3f
	.zero		1


	//   ....[80]....
        /*058c*/ 	.word	0x000091b0
        /*0590*/ 	.word	0x00000005
        /*0594*/ 	.word	0x00000000
        /*0598*/ 	.short	0x010a
        /*059a*/ 	.byte	0x3f
	.zero		1


	//   ....[81]....
        /*059c*/ 	.word	0x00009200
        /*05a0*/ 	.word	0x0000000e
        /*05a4*/ 	.word	0x000000c0
        /*05a8*/ 	.short	0x010a
        /*05aa*/ 	.byte	0x3f
	.zero		1


	//   ....[82]....
        /*05ac*/ 	.word	0x00009250
        /*05b0*/ 	.word	0x0000000f
        /*05b4*/ 	.word	0x000000c0
        /*05b8*/ 	.short	0x010a
        /*05ba*/ 	.byte	0x3f
	.zero		1


	//   ....[83]....
        /*05bc*/ 	.word	0x000092a0
        /*05c0*/ 	.word	0x0000000e
        /*05c4*/ 	.word	0x000000c0
        /*05c8*/ 	.short	0x010a
        /*05ca*/ 	.byte	0x3f
	.zero		1


	//   ....[84]....
        /*05cc*/ 	.word	0x000092f0
        /*05d0*/ 	.word	0x0000000b
        /*05d4*/ 	.word	0x000000c0
        /*05d8*/ 	.short	0x010a
        /*05da*/ 	.byte	0x3f
	.zero		1


	//   ....[85]....
        /*05dc*/ 	.word	0x00009350
        /*05e0*/ 	.word	0x00000006
        /*05e4*/ 	.word	0x00000108
        /*05e8*/ 	.short	0x010a
        /*05ea*/ 	.byte	0x3f
	.zero		1


	//   ....[86]....
        /*05ec*/ 	.word	0x000093b0
        /*05f0*/ 	.word	0x00000005
        /*05f4*/ 	.word	0x000000e0
        /*05f8*/ 	.short	0x010a
        /*05fa*/ 	.byte	0x3f
	.zero		1


	//   ....[87]....
        /*05fc*/ 	.word	0x00009410
        /*0600*/ 	.word	0x00000005
        /*0604*/ 	.word	0x000000e8
        /*0608*/ 	.short	0x010a
        /*060a*/ 	.byte	0x3f
	.zero		1


	//   ....[88]....
        /*060c*/ 	.word	0x00009470
        /*0610*/ 	.word	0x00000005
        /*0614*/ 	.word	0x000000f0
        /*0618*/ 	.short	0x010a
        /*061a*/ 	.byte	0x3f
	.zero		1


	//   ....[89]....
        /*061c*/ 	.word	0x000094d0
        /*0620*/ 	.word	0x00000005
        /*0624*/ 	.word	0x000000f8
        /*0628*/ 	.short	0x010a
        /*062a*/ 	.byte	0x3f
	.zero		1


	//   ....[90]....
        /*062c*/ 	.word	0x00009520
        /*0630*/ 	.word	0x00000005
        /*0634*/ 	.word	0x000000e0
        /*0638*/ 	.short	0x010a
        /*063a*/ 	.byte	0x3f
	.zero		1


	//   ....[91]....
        /*063c*/ 	.word	0x00009570
        /*0640*/ 	.word	0x00000005
        /*0644*/ 	.word	0x000000e8
        /*0648*/ 	.short	0x010a
        /*064a*/ 	.byte	0x3f
	.zero		1


	//   ....[92]....
        /*064c*/ 	.word	0x000095c0
        /*0650*/ 	.word	0x00000005
        /*0654*/ 	.word	0x000000f0
        /*0658*/ 	.short	0x010a
        /*065a*/ 	.byte	0x3f
	.zero		1


	//   ....[93]....
        /*065c*/ 	.word	0x00009690
        /*0660*/ 	.word	0x0000000f
        /*0664*/ 	.word	0x00000060
        /*0668*/ 	.short	0x010a
        /*066a*/ 	.byte	0x3f
	.zero		1


	//   ....[94]....
        /*066c*/ 	.word	0x00009760
        /*0670*/ 	.word	0x00000007
        /*0674*/ 	.word	0x00000000
        /*0678*/ 	.short	0x010a
        /*067a*/ 	.byte	0x3f
	.zero		1


	//   ....[95]....
        /*067c*/ 	.word	0x000097b0
        /*0680*/ 	.word	0x00000009
        /*0684*/ 	.word	0x00000000
        /*0688*/ 	.short	0x010a
        /*068a*/ 	.byte	0x3f
	.zero		1


	//   ....[96]....
        /*068c*/ 	.word	0x00009800
        /*0690*/ 	.word	0x00000006
        /*0694*/ 	.word	0x00000000
        /*0698*/ 	.short	0x010a
        /*069a*/ 	.byte	0x3f
	.zero		1


	//   ....[97]....
        /*069c*/ 	.word	0x00009850
        /*06a0*/ 	.word	0x00000009
        /*06a4*/ 	.word	0x00000000
        /*06a8*/ 	.short	0x010a
        /*06aa*/ 	.byte	0x3f
	.zero		1


	//   ....[98]....
        /*06ac*/ 	.word	0x000098a0
        /*06b0*/ 	.word	0x00000006
        /*06b4*/ 	.word	0x00000000
        /*06b8*/ 	.short	0x010a
        /*06ba*/ 	.byte	0x3f
	.zero		1


	//   ....[99]....
        /*06bc*/ 	.word	0x000098f0
        /*06c0*/ 	.word	0x00000009
        /*06c4*/ 	.word	0x00000000
        /*06c8*/ 	.short	0x010a
        /*06ca*/ 	.byte	0x3f
	.zero		1


	//   ....[100]....
        /*06cc*/ 	.word	0x00009940
        /*06d0*/ 	.word	0x00000006
        /*06d4*/ 	.word	0x00000000
        /*06d8*/ 	.short	0x010a
        /*06da*/ 	.byte	0x3f
	.zero		1


	//   ....[101]....
        /*06dc*/ 	.word	0x00009990
        /*06e0*/ 	.word	0x00000009
        /*06e4*/ 	.word	0x00000000
        /*06e8*/ 	.short	0x010a
        /*06ea*/ 	.byte	0x3f
	.zero		1


	//   ....[102]....
        /*06ec*/ 	.word	0x000099e0
        /*06f0*/ 	.word	0x00000006
        /*06f4*/ 	.word	0x00000000
        /*06f8*/ 	.short	0x010a
        /*06fa*/ 	.byte	0x3f
	.zero		1


	//   ....[103]....
        /*06fc*/ 	.word	0x00009a30
        /*0700*/ 	.word	0x00000009
        /*0704*/ 	.word	0x00000000
        /*0708*/ 	.short	0x010a
        /*070a*/ 	.byte	0x3f
	.zero		1


	//   ....[104]....
        /*070c*/ 	.word	0x00009a80
        /*0710*/ 	.word	0x00000006
        /*0714*/ 	.word	0x00000000
        /*0718*/ 	.short	0x010a
        /*071a*/ 	.byte	0x3f
	.zero		1


	//----- nvinfo : EIATTR_NUM_MBARRIERS
	.align		4
.L_36:
        /*071c*/ 	.byte	0x03, 0x38
        /*071e*/ 	.short	0x0022


	//----- nvinfo : EIATTR_EXIT_INSTR_OFFSETS
	.align		4
        /*0720*/ 	.byte	0x04, 0x1c
        /*0722*/ 	.short	(.L_38 - .L_37)


	//   ....[0]....
.L_37:
        /*0724*/ 	.word	0x00000c20


	//   ....[1]....
        /*0728*/ 	.word	0x00001430


	//   ....[2]....
        /*072c*/ 	.word	0x00006430


	//   ....[3]....
        /*0730*/ 	.word	0x00006a50


	//   ....[4]....
        /*0734*/ 	.word	0x00006aa0


	//   ....[5]....
        /*0738*/ 	.word	0x00007d40


	//   ....[6]....
        /*073c*/ 	.word	0x00009130


	//----- nvinfo : EIATTR_MAX_THREADS
	.align		4
.L_38:
        /*0740*/ 	.byte	0x04, 0x05
        /*0742*/ 	.short	(.L_40 - .L_39)
.L_39:
        /*0744*/ 	.word	0x00000180
        /*0748*/ 	.word	0x00000001
        /*074c*/ 	.word	0x00000001


	//----- nvinfo : EIATTR_CRS_STACK_SIZE
	.align		4
.L_40:
        /*0750*/ 	.byte	0x04, 0x1e
        /*0752*/ 	.short	(.L_42 - .L_41)
.L_41:
        /*0754*/ 	.word	0x00000000


	//----- nvinfo : EIATTR_CBANK_PARAM_SIZE
	.align		4
.L_42:
        /*0758*/ 	.byte	0x03, 0x19
        /*075a*/ 	.short	0x0770


	//----- nvinfo : EIATTR_PARAM_CBANK
	.align		4
        /*075c*/ 	.byte	0x04, 0x0a
        /*075e*/ 	.short	(.L_44 - .L_43)
	.align		4
.L_43:
        /*0760*/ 	.word	index@(.nv.constant0._ZN7cutlass13device_kernelINS_4gemm6kernel13GemmUniversalIN4cute5tupleIJiiiiEEENS1_10collective13CollectiveMmaINS1_37MainloopSm90TmaGmmaWarpSpecializedFP8ILi12ENS5_IJNS4_1CILi1EEESB_SB_EEENS1_35KernelTmaWarpSpecializedCooperativeEEENS5_IJNSA_ILi128EEESF_NSA_ILi64EEEEEENS_12float_e4m3_tENS5_IJlSB_lEEESI_SJ_NS4_8TiledMMAINS4_8MMA_AtomIJNS4_4SM904GMMA31MMA_64x128x32_F32E4M3E4M3_SS_TNILNSN_7ScaleInE1ELSP_1EEEEEENS4_6LayoutINS5_IJNSA_ILi2EEESB_SB_EEENS5_IJSB_NSA_ILi0EEESV_EEEEENS5_IJNS4_10UnderscoreESY_SY_EEEEENS4_13SM90_TMA_LOADENS4_14ComposedLayoutINS4_7SwizzleILi2ELi4ELi3EEENS4_18smem_ptr_flag_bitsILi8EEENSS_INS5_IJNSA_ILi8EEESG_EEENS5_IJSG_SB_EEEEEEEvNS4_8identityES11_S1B_vS1C_EENS_8epilogue10collective18CollectiveEpilogueINS1E_22Sm90TmaWarpSpecializedILi4ELi2ELi16ELb0ELb0EEEJSH_NS5_IJSF_NSA_ILi32EEEEEESI_SJ_SI_SJ_NS1E_6fusion15FusionCallbacksIS1I_NS1L_17LinearCombinationISI_fSI_fLNS_15FloatRoundStyleE2EEESH_S1K_JEEES11_NS12_INS13_ILi1ELi4ELi3EEES16_NSS_INS5_IJS17_S1J_EEENS5_IJS1J_SB_EEEEEEENS4_39AutoVectorizingCopyWithAssumedAlignmentILi128EEENS4_14SM90_TMA_STOREES1V_S1X_NS4_9Copy_AtomIJNS4_17SM90_U32x4_STSM_NENS_6half_tEEEEvEEEvvEEEEvNT_6ParamsE)
        /*0764*/ 	.short	0x0210
        /*0766*/ 	.short	0x0770


	//----- nvinfo : EIATTR_SW_WAR
	.align		4
.L_44:
        /*0768*/ 	.byte	0x04, 0x36
        /*076a*/ 	.short	(.L_46 - .L_45)
.L_45:
        /*076c*/ 	.word	0x00000008
.L_46:


//--------------------- .nv.callgraph             --------------------------
	.section	.nv.callgraph,"",@"SHT_CUDA_CALLGRAPH"
	.align	4
	.sectionentsize	8
	.align		4
        /*0000*/ 	.word	0x00000000
	.align		4
        /*0004*/ 	.word	0xffffffff
	.align		4
        /*0008*/ 	.word	index@(_ZN7cutlass13device_kernelINS_4gemm6kernel13GemmUniversalIN4cute5tupleIJiiiiEEENS1_10collective13CollectiveMmaINS1_37MainloopSm90TmaGmmaWarpSpecializedFP8ILi12ENS5_IJNS4_1CILi1EEESB_SB_EEENS1_35KernelTmaWarpSpecializedCooperativeEEENS5_IJNSA_ILi128EEESF_NSA_ILi64EEEEEENS_12float_e4m3_tENS5_IJlSB_lEEESI_SJ_NS4_8TiledMMAINS4_8MMA_AtomIJNS4_4SM904GMMA31MMA_64x128x32_F32E4M3E4M3_SS_TNILNSN_7ScaleInE1ELSP_1EEEEEENS4_6LayoutINS5_IJNSA_ILi2EEESB_SB_EEENS5_IJSB_NSA_ILi0EEESV_EEEEENS5_IJNS4_10UnderscoreESY_SY_EEEEENS4_13SM90_TMA_LOADENS4_14ComposedLayoutINS4_7SwizzleILi2ELi4ELi3EEENS4_18smem_ptr_flag_bitsILi8EEENSS_INS5_IJNSA_ILi8EEESG_EEENS5_IJSG_SB_EEEEEEEvNS4_8identityES11_S1B_vS1C_EENS_8epilogue10collective18CollectiveEpilogueINS1E_22Sm90TmaWarpSpecializedILi4ELi2ELi16ELb0ELb0EEEJSH_NS5_IJSF_NSA_ILi32EEEEEESI_SJ_SI_SJ_NS1E_6fusion15FusionCallbacksIS1I_NS1L_17LinearCombinationISI_fSI_fLNS_15FloatRoundStyleE2EEESH_S1K_JEEES11_NS12_INS13_ILi1ELi4ELi3EEES16_NSS_INS5_IJS17_S1J_EEENS5_IJS1J_SB_EEEEEEENS4_39AutoVectorizingCopyWithAssumedAlignmentILi128EEENS4_14SM90_TMA_STOREES1V_S1X_NS4_9Copy_AtomIJNS4_17SM90_U32x4_STSM_NENS_6half_tEEEEvEEEvvEEEEvNT_6ParamsE)
	.align		4
        /*000c*/ 	.word	index@(__assertfail)
	.align		4
        /*0010*/ 	.word	0x00000000
	.align		4
        /*0014*/ 	.word	0xfffffffe
	.align		4
        /*0018*/ 	.word	0x00000000
	.align		4
        /*001c*/ 	.word	0xfffffffd
	.align		4
        /*0020*/ 	.word	0x00000000
	.align		4
        /*0024*/ 	.word	0xfffffffc


//--------------------- .nv.constant4             --------------------------
	.section	.nv.constant4,"a",@progbits
	.align	8
	.align		8
.nv.constant4:
        /*0000*/ 	.dword	__assertfail
	.align		8
        /*0008*/ 	.dword	__unnamed_1
	.align		8
        /*0010*/ 	.dword	__unnamed_2
	.align		8
        /*0018*/ 	.dword	_ZN39_INTERNAL_612a8651_4_k_cu_55e3b5af_27874cuda3std3__45__cpo5beginE
	.align		8
        /*0020*/ 	.dword	_ZN39_INTERNAL_612a8651_4_k_cu_55e3b5af_27874cuda3std3__45__cpo3endE
	.align		8
        /*0028*/ 	.dword	_ZN39_INTERNAL_612a8651_4_k_cu_55e3b5af_27874cuda3std3__45__cpo6cbeginE
	.align		8
        /*0030*/ 	.dword	_ZN39_INTERNAL_612a8651_4_k_cu_55e3b5af_27874cuda3std3__45__cpo4cendE
	.align		8
        /*0038*/ 	.dword	_ZN39_INTERNAL_612a8651_4_k_cu_55e3b5af_27874cuda3std3__441_GLOBAL__N__612a8651_4_k_cu_55e3b5af_27876ignoreE
	.align		8
        /*0040*/ 	.dword	_ZN39_INTERNAL_612a8651_4_k_cu_55e3b5af_27874cuda3std3__419piecewise_constructE
	.align		8
        /*0048*/ 	.dword	_ZN39_INTERNAL_612a8651_4_k_cu_55e3b5af_27874cuda3std3__48in_placeE
	.align		8
        /*0050*/ 	.dword	_ZN39_INTERNAL_612a8651_4_k_cu_55e3b5af_27874cuda3std6ranges3__45__cpo4swapE
	.align		8
        /*0058*/ 	.dword	_ZN39_INTERNAL_612a8651_4_k_cu_55e3b5af_27874cuda3std6ranges3__45__cpo9iter_moveE
	.align		8
        /*0060*/ 	.dword	_ZN39_INTERNAL_612a8651_4_k_cu_55e3b5af_27874cute7productE
	.align		8
        /*0068*/ 	.dword	_ZN39_INTERNAL_612a8651_4_k_cu_55e3b5af_27874cute1_E
	.align		8
        /*0070*/ 	.dword	$str$24
	.align		8
        /*0078*/ 	.dword	$str$25


//--------------------- .text._ZN7cutlass13device_kernelINS_4gemm6kernel13GemmUniversalIN4cute5tupleIJiiiiEEENS1_10collective13CollectiveMmaINS1_37MainloopSm90TmaGmmaWarpSpecializedFP8ILi12ENS5_IJNS4_1CILi1EEESB_SB_EEENS1_35KernelTmaWarpSpecializedCooperativeEEENS5_IJNSA_ILi128EEESF_NSA_ILi64EEEEEENS_12float_e4m3_tENS5_IJlSB_lEEESI_SJ_NS4_8TiledMMAINS4_8MMA_AtomIJNS4_4SM904GMMA31MMA_64x128x32_F32E4M3E4M3_SS_TNILNSN_7ScaleInE1ELSP_1EEEEEENS4_6LayoutINS5_IJNSA_ILi2EEESB_SB_EEENS5_IJSB_NSA_ILi0EEESV_EEEEENS5_IJNS4_10UnderscoreESY_SY_EEEEENS4_13SM90_TMA_LOADENS4_14ComposedLayoutINS4_7SwizzleILi2ELi4ELi3EEENS4_18smem_ptr_flag_bitsILi8EEENSS_INS5_IJNSA_ILi8EEESG_EEENS5_IJSG_SB_EEEEEEEvNS4_8identityES11_S1B_vS1C_EENS_8epilogue10collective18CollectiveEpilogueINS1E_22Sm90TmaWarpSpecializedILi4ELi2ELi16ELb0ELb0EEEJSH_NS5_IJSF_NSA_ILi32EEEEEESI_SJ_SI_SJ_NS1E_6fusion15FusionCallbacksIS1I_NS1L_17LinearCombinationISI_fSI_fLNS_15FloatRoundStyleE2EEESH_S1K_JEEES11_NS12_INS13_ILi1ELi4ELi3EEES16_NSS_INS5_IJS17_S1J_EEENS5_IJS1J_SB_EEEEEEENS4_39AutoVectorizingCopyWithAssumedAlignmentILi128EEENS4_14SM90_TMA_STOREES1V_S1X_NS4_9Copy_AtomIJNS4_17SM90_U32x4_STSM_NENS_6half_tEEEEvEEEvvEEEEvNT_6ParamsE --------------------------
	.section	.text._ZN7cutlass13device_kernelINS_4gemm6kernel13GemmUniversalIN4cute5tupleIJiiiiEEENS1_10collective13CollectiveMmaINS1_37MainloopSm90TmaGmmaWarpSpecializedFP8ILi12ENS5_IJNS4_1CILi1EEESB_SB_EEENS1_35KernelTmaWarpSpecializedCooperativeEEENS5_IJNSA_ILi128EEESF_NSA_ILi64EEEEEENS_12float_e4m3_tENS5_IJlSB_lEEESI_SJ_NS4_8TiledMMAINS4_8MMA_AtomIJNS4_4SM904GMMA31MMA_64x128x32_F32E4M3E4M3_SS_TNILNSN_7ScaleInE1ELSP_1EEEEEENS4_6LayoutINS5_IJNSA_ILi2EEESB_SB_EEENS5_IJSB_NSA_ILi0EEESV_EEEEENS5_IJNS4_10UnderscoreESY_SY_EEEEENS4_13SM90_TMA_LOADENS4_14ComposedLayoutINS4_7SwizzleILi2ELi4ELi3EEENS4_18smem_ptr_flag_bitsILi8EEENSS_INS5_IJNSA_ILi8EEESG_EEENS5_IJSG_SB_EEEEEEEvNS4_8identityES11_S1B_vS1C_EENS_8epilogue10collective18CollectiveEpilogueINS1E_22Sm90TmaWarpSpecializedILi4ELi2ELi16ELb0ELb0EEEJSH_NS5_IJSF_NSA_ILi32EEEEEESI_SJ_SI_SJ_NS1E_6fusion15FusionCallbacksIS1I_NS1L_17LinearCombinationISI_fSI_fLNS_15FloatRoundStyleE2EEESH_S1K_JEEES11_NS12_INS13_ILi1ELi4ELi3EEES16_NSS_INS5_IJS17_S1J_EEENS5_IJS1J_SB_EEEEEEENS4_39AutoVectorizingCopyWithAssumedAlignmentILi128EEENS4_14SM90_TMA_STOREES1V_S1X_NS4_9Copy_AtomIJNS4_17SM90_U32x4_STSM_NENS_6half_tEEEEvEEEvvEEEEvNT_6ParamsE,"ax",@progbits
	.align	128
.text._ZN7cutlass13device_kernelINS_4gemm6kernel13GemmUniversalIN4cute5tupleIJiiiiEEENS1_10collective13CollectiveMmaINS1_37MainloopSm90TmaGmmaWarpSpecializedFP8ILi12ENS5_IJNS4_1CILi1EEESB_SB_EEENS1_35KernelTmaWarpSpecializedCooperativeEEENS5_IJNSA_ILi128EEESF_NSA_ILi64EEEEEENS_12float_e4m3_tENS5_IJlSB_lEEESI_SJ_NS4_8TiledMMAINS4_8MMA_AtomIJNS4_4SM904GMMA31MMA_64x128x32_F32E4M3E4M3_SS_TNILNSN_7ScaleInE1ELSP_1EEEEEENS4_6LayoutINS5_IJNSA_ILi2EEESB_SB_EEENS5_IJSB_NSA_ILi0EEESV_EEEEENS5_IJNS4_10UnderscoreESY_SY_EEEEENS4_13SM90_TMA_LOADENS4_14ComposedLayoutINS4_7SwizzleILi2ELi4ELi3EEENS4_18smem_ptr_flag_bitsILi8EEENSS_INS5_IJNSA_ILi8EEESG_EEENS5_IJSG_SB_EEEEEEEvNS4_8identityES11_S1B_vS1C_EENS_8epilogue10collective18CollectiveEpilogueINS1E_22Sm90TmaWarpSpecializedILi4ELi2ELi16ELb0ELb0EEEJSH_NS5_IJSF_NSA_ILi32EEEEEESI_SJ_SI_SJ_NS1E_6fusion15FusionCallbacksIS1I_NS1L_17LinearCombinationISI_fSI_fLNS_15FloatRoundStyleE2EEESH_S1K_JEEES11_NS12_INS13_ILi1ELi4ELi3EEES16_NSS_INS5_IJS17_S1J_EEENS5_IJS1J_SB_EEEEEEENS4_39AutoVectorizingCopyWithAssumedAlignmentILi128EEENS4_14SM90_TMA_STOREES1V_S1X_NS4_9Copy_AtomIJNS4_17SM90_U32x4_STSM_NENS_6half_tEEEEvEEEvvEEEEvNT_6ParamsE:
        .type           _ZN7cutlass13device_kernelINS_4gemm6kernel13GemmUniversalIN4cute5tupleIJiiiiEEENS1_10collective13CollectiveMmaINS1_37MainloopSm90TmaGmmaWarpSpecializedFP8ILi12ENS5_IJNS4_1CILi1EEESB_SB_EEENS1_35KernelTmaWarpSpecializedCooperativeEEENS5_IJNSA_ILi128EEESF_NSA_ILi64EEEEEENS_12float_e4m3_tENS5_IJlSB_lEEESI_SJ_NS4_8TiledMMAINS4_8MMA_AtomIJNS4_4SM904GMMA31MMA_64x128x32_F32E4M3E4M3_SS_TNILNSN_7ScaleInE1ELSP_1EEEEEENS4_6LayoutINS5_IJNSA_ILi2EEESB_SB_EEENS5_IJSB_NSA_ILi0EEESV_EEEEENS5_IJNS4_10UnderscoreESY_SY_EEEEENS4_13SM90_TMA_LOADENS4_14ComposedLayoutINS4_7SwizzleILi2ELi4ELi3EEENS4_18smem_ptr_flag_bitsILi8EEENSS_INS5_IJNSA_ILi8EEESG_EEENS5_IJSG_SB_EEEEEEEvNS4_8identityES11_S1B_vS1C_EENS_8epilogue10collective18CollectiveEpilogueINS1E_22Sm90TmaWarpSpecializedILi4ELi2ELi16ELb0ELb0EEEJSH_NS5_IJSF_NSA_ILi32EEEEEESI_SJ_SI_SJ_NS1E_6fusion15FusionCallbacksIS1I_NS1L_17LinearCombinationISI_fSI_fLNS_15FloatRoundStyleE2EEESH_S1K_JEEES11_NS12_INS13_ILi1ELi4ELi3EEES16_NSS_INS5_IJS17_S1J_EEENS5_IJS1J_SB_EEEEEEENS4_39AutoVectorizingCopyWithAssumedAlignmentILi128EEENS4_14SM90_TMA_STOREES1V_S1X_NS4_9Copy_AtomIJNS4_17SM90_U32x4_STSM_NENS_6half_tEEEEvEEEvvEEEEvNT_6ParamsE,@function
        .size           _ZN7cutlass13device_kernelINS_4gemm6kernel13GemmUniversalIN4cute5tupleIJiiiiEEENS1_10collective13CollectiveMmaINS1_37MainloopSm90TmaGmmaWarpSpecializedFP8ILi12ENS5_IJNS4_1CILi1EEESB_SB_EEENS1_35KernelTmaWarpSpecializedCooperativeEEENS5_IJNSA_ILi128EEESF_NSA_ILi64EEEEEENS_12float_e4m3_tENS5_IJlSB_lEEESI_SJ_NS4_8TiledMMAINS4_8MMA_AtomIJNS4_4SM904GMMA31MMA_64x128x32_F32E4M3E4M3_SS_TNILNSN_7ScaleInE1ELSP_1EEEEEENS4_6LayoutINS5_IJNSA_ILi2EEESB_SB_EEENS5_IJSB_NSA_ILi0EEESV_EEEEENS5_IJNS4_10UnderscoreESY_SY_EEEEENS4_13SM90_TMA_LOADENS4_14ComposedLayoutINS4_7SwizzleILi2ELi4ELi3EEENS4_18smem_ptr_flag_bitsILi8EEENSS_INS5_IJNSA_ILi8EEESG_EEENS5_IJSG_SB_EEEEEEEvNS4_8identityES11_S1B_vS1C_EENS_8epilogue10collective18CollectiveEpilogueINS1E_22Sm90TmaWarpSpecializedILi4ELi2ELi16ELb0ELb0EEEJSH_NS5_IJSF_NSA_ILi32EEEEEESI_SJ_SI_SJ_NS1E_6fusion15FusionCallbacksIS1I_NS1L_17LinearCombinationISI_fSI_fLNS_15FloatRoundStyleE2EEESH_S1K_JEEES11_NS12_INS13_ILi1ELi4ELi3EEES16_NSS_INS5_IJS17_S1J_EEENS5_IJS1J_SB_EEEEEEENS4_39AutoVectorizingCopyWithAssumedAlignmentILi128EEENS4_14SM90_TMA_STOREES1V_S1X_NS4_9Copy_AtomIJNS4_17SM90_U32x4_STSM_NENS_6half_tEEEEvEEEvvEEEEvNT_6ParamsE,(.L_x_205 - _ZN7cutlass13device_kernelINS_4gemm6kernel13GemmUniversalIN4cute5tupleIJiiiiEEENS1_10collective13CollectiveMmaINS1_37MainloopSm90TmaGmmaWarpSpecializedFP8ILi12ENS5_IJNS4_1CILi1EEESB_SB_EEENS1_35KernelTmaWarpSpecializedCooperativeEEENS5_IJNSA_ILi128EEESF_NSA_ILi64EEEEEENS_12float_e4m3_tENS5_IJlSB_lEEESI_SJ_NS4_8TiledMMAINS4_8MMA_AtomIJNS4_4SM904GMMA31MMA_64x128x32_F32E4M3E4M3_SS_TNILNSN_7ScaleInE1ELSP_1EEEEEENS4_6LayoutINS5_IJNSA_ILi2EEESB_SB_EEENS5_IJSB_NSA_ILi0EEESV_EEEEENS5_IJNS4_10UnderscoreESY_SY_EEEEENS4_13SM90_TMA_LOADENS4_14ComposedLayoutINS4_7SwizzleILi2ELi4ELi3EEENS4_18smem_ptr_flag_bitsILi8EEENSS_INS5_IJNSA_ILi8EEESG_EEENS5_IJSG_SB_EEEEEEEvNS4_8identityES11_S1B_vS1C_EENS_8epilogue10collective18CollectiveEpilogueINS1E_22Sm90TmaWarpSpecializedILi4ELi2ELi16ELb0ELb0EEEJSH_NS5_IJSF_NSA_ILi32EEEEEESI_SJ_SI_SJ_NS1E_6fusion15FusionCallbacksIS1I_NS1L_17LinearCombinationISI_fSI_fLNS_15FloatRoundStyleE2EEESH_S1K_JEEES11_NS12_INS13_ILi1ELi4ELi3EEES16_NSS_INS5_IJS17_S1J_EEENS5_IJS1J_SB_EEEEEEENS4_39AutoVectorizingCopyWithAssumedAlignmentILi128EEENS4_14SM90_TMA_STOREES1V_S1X_NS4_9Copy_AtomIJNS4_17SM90_U32x4_STSM_NENS_6half_tEEEEvEEEvvEEEEvNT_6ParamsE)
        .other          _ZN7cutlass13device_kernelINS_4gemm6kernel13GemmUniversalIN4cute5tupleIJiiiiEEENS1_10collective13CollectiveMmaINS1_37MainloopSm90TmaGmmaWarpSpecializedFP8ILi12ENS5_IJNS4_1CILi1EEESB_SB_EEENS1_35KernelTmaWarpSpecializedCooperativeEEENS5_IJNSA_ILi128EEESF_NSA_ILi64EEEEEENS_12float_e4m3_tENS5_IJlSB_lEEESI_SJ_NS4_8TiledMMAINS4_8MMA_AtomIJNS4_4SM904GMMA31MMA_64x128x32_F32E4M3E4M3_SS_TNILNSN_7ScaleInE1ELSP_1EEEEEENS4_6LayoutINS5_IJNSA_ILi2EEESB_SB_EEENS5_IJSB_NSA_ILi0EEESV_EEEEENS5_IJNS4_10UnderscoreESY_SY_EEEEENS4_13SM90_TMA_LOADENS4_14ComposedLayoutINS4_7SwizzleILi2ELi4ELi3EEENS4_18smem_ptr_flag_bitsILi8EEENSS_INS5_IJNSA_ILi8EEESG_EEENS5_IJSG_SB_EEEEEEEvNS4_8identityES11_S1B_vS1C_EENS_8epilogue10collective18CollectiveEpilogueINS1E_22Sm90TmaWarpSpecializedILi4ELi2ELi16ELb0ELb0EEEJSH_NS5_IJSF_NSA_ILi32EEEEEESI_SJ_SI_SJ_NS1E_6fusion15FusionCallbacksIS1I_NS1L_17LinearCombinationISI_fSI_fLNS_15FloatRoundStyleE2EEESH_S1K_JEEES11_NS12_INS13_ILi1ELi4ELi3EEES16_NSS_INS5_IJS17_S1J_EEENS5_IJS1J_SB_EEEEEEENS4_39AutoVectorizingCopyWithAssumedAlignmentILi128EEENS4_14SM90_TMA_STOREES1V_S1X_NS4_9Copy_AtomIJNS4_17SM90_U32x4_STSM_NENS_6half_tEEEEvEEEvvEEEEvNT_6ParamsE,@"STO_CUDA_ENTRY STV_DEFAULT"
_ZN7cutlass13device_kernelINS_4gemm6kernel13GemmUniversalIN4cute5tupleIJiiiiEEENS1_10collective13CollectiveMmaINS1_37MainloopSm90TmaGmmaWarpSpecializedFP8ILi12ENS5_IJNS4_1CILi1EEESB_SB_EEENS1_35KernelTmaWarpSpecializedCooperativeEEENS5_IJNSA_ILi128EEESF_NSA_ILi64EEEEEENS_12float_e4m3_tENS5_IJlSB_lEEESI_SJ_NS4_8TiledMMAINS4_8MMA_AtomIJNS4_4SM904GMMA31MMA_64x128x32_F32E4M3E4M3_SS_TNILNSN_7ScaleInE1ELSP_1EEEEEENS4_6LayoutINS5_IJNSA_ILi2EEESB_SB_EEENS5_IJSB_NSA_ILi0EEESV_EEEEENS5_IJNS4_10UnderscoreESY_SY_EEEEENS4_13SM90_TMA_LOADENS4_14ComposedLayoutINS4_7SwizzleILi2ELi4ELi3EEENS4_18smem_ptr_flag_bitsILi8EEENSS_INS5_IJNSA_ILi8EEESG_EEENS5_IJSG_SB_EEEEEEEvNS4_8identityES11_S1B_vS1C_EENS_8epilogue10collective18CollectiveEpilogueINS1E_22Sm90TmaWarpSpecializedILi4ELi2ELi16ELb0ELb0EEEJSH_NS5_IJSF_NSA_ILi32EEEEEESI_SJ_SI_SJ_NS1E_6fusion15FusionCallbacksIS1I_NS1L_17LinearCombinationISI_fSI_fLNS_15FloatRoundStyleE2EEESH_S1K_JEEES11_NS12_INS13_ILi1ELi4ELi3EEES16_NSS_INS5_IJS17_S1J_EEENS5_IJS1J_SB_EEEEEEENS4_39AutoVectorizingCopyWithAssumedAlignmentILi128EEENS4_14SM90_TMA_STOREES1V_S1X_NS4_9Copy_AtomIJNS4_17SM90_U32x4_STSM_NENS_6half_tEEEEvEEEvvEEEEvNT_6ParamsE:
[----:B------:R-:W1:Y:S01]  /*0000*/  LDC R1, c[0x0][0x28] ;  /* 0x00000a00ff017b82 */ /* 0x000e620000000800 */
[----:B------:R-:W2:Y:S07]  /*0010*/  S2R R18, SR_TID.X ;  /* 0x0000000000127919 */ /* 0x000eae0000002100 */
[----:B------:R-:W3:Y:S01]  /*0020*/  LDC.64 R4, c[0x0][0x588] ;  /* 0x00016200ff047b82 */ /* 0x000ee20000000a00 */
[----:B------:R-:W-:Y:S01]  /*0030*/  ELECT P0, URZ, PT ;  /* 0x00000000003f782f */ /* 0x000fe20003800000 */
[----:B------:R-:W-:Y:S01]  /*0040*/  BSSY B0, `(.L_x_0) ;  /* 0x0000016000007945 */ /* 0x000fe20003800000 */
[----:B--2---:R-:W-:-:S02]  /*0050*/  SHF.R.U32.HI R0, RZ, 0x5, R18 ;  /* 0x00000005ff007819 */ /* 0x004fc40000011612 */
[----:B------:R-:W-:-:S03]  /*0060*/  SHF.R.U32.HI R6, RZ, 0x7, R18 ;  /* 0x00000007ff067819 */ /* 0x000fc60000011612 */
[----:B------:R-:W2:Y:S04]  /*0070*/  SHFL.IDX PT, R3, R0, RZ, 0x1f ;  /* 0x00001fff00037589 */ /* 0x000ea800000e0000 */
[----:B------:R4:W1:Y:S01]  /*0080*/  SHFL.IDX PT, R7, R6, RZ, 0x1f ;  /* 0x00001fff06077589 */ /* 0x00086200000e0000 */
[----:B--2---:R-:W-:Y:S02]  /*0090*/  ISETP.NE.OR P0, PT, R3, RZ, !P0 ;  /* 0x000000ff0300720c */ /* 0x004fe40004705670 */
[----:B------:R-:W-:-:S11]  /*00a0*/  SHF.R.S32.HI R2, RZ, 0x1f, R3 ;  /* 0x0000001fff027819 */ /* 0x000fd60000011403 */
[----:B-1-34-:R-:W-:Y:S05]  /*00b0*/  @P0 BRA `(.L_x_1) ;  /* 0x0000000000380947 */ /* 0x01afea0003800000 */
[----:B------:R-:W-:Y:S02]  /*00c0*/  ULDC.64 UR4, c[0x0][0x198] ;  /* 0x0000660000047ab9 */ /* 0x000fe40000000a00 */
[----:B------:R-:W-:Y:S02]  /*00d0*/  UIADD3 UR6, UP0, UR4, 0xf0, URZ ;  /* 0x000000f004067890 */ /* 0x000fe4000ff1e03f */
[----:B------:R-:W-:Y:S02]  /*00e0*/  UIADD3 UR8, UP1, UR4, 0x1f0, URZ ;  /* 0x000001f004087890 */ /* 0x000fe4000ff3e03f */
[----:B------:R-:W-:Y:S02]  /*00f0*/  UIADD3 UR10, UP2, UR4, 0x3f0, URZ ;  /* 0x000003f0040a7890 */ /* 0x000fe4000ff5e03f */
[----:B------:R-:W-:Y:S02]  /*0100*/  UIADD3 UR4, UP3, UR4, 0x4f0, URZ ;  /* 0x000004f004047890 */ /* 0x000fe4000ff7e03f */
[----:B------:R-:W-:-:S02]  /*0110*/  UIADD3.X UR7, URZ, UR5, URZ, UP0, !UPT ;  /* 0x000000053f077290 */ /* 0x000fc400087fe43f */
[----:B------:R-:W-:Y:S02]  /*0120*/  UIADD3.X UR9, URZ, UR5, URZ, UP1, !UPT ;  /* 0x000000053f097290 */ /* 0x000fe40008ffe43f */
[----:B------:R-:W-:Y:S02]  /*0130*/  UIADD3.X UR11, URZ, UR5, URZ, UP2, !UPT ;  /* 0x000000053f0b7290 */ /* 0x000fe400097fe43f */
[----:B------:R-:W-:-:S03]  /*0140*/  UIADD3.X UR5, URZ, UR5, URZ, UP3, !UPT ;  /* 0x000000053f057290 */ /* 0x000fc60009ffe43f */
[----:B------:R1:W-:Y:S02]  /*0150*/  UTMACCTL.PF [UR6] ;  /* 0x00000000060079b9 */ /* 0x0003e40008040000 */
[----:B------:R1:W-:Y:S02]  /*0160*/  UTMACCTL.PF [UR8] ;  /* 0x00000000080079b9 */ /* 0x0003e40008040000 */
[----:B------:R1:W-:Y:S02]  /*0170*/  UTMACCTL.PF [UR10] ;  /* 0x000000000a0079b9 */ /* 0x0003e40008040000 */
[----:B------:R1:W-:Y:S02]  /*0180*/  UTMACCTL.PF [UR4] ;  /* 0x00000000040079b9 */ /* 0x0003e40008040000 */
[----:B-1----:R-:W-:Y:S01]  /*0190*/  NOP ;  /* 0x0000000000007918 */ /* 0x002fe20000000000 */
.L_x_1:
[----:B------:R-:W-:Y:S05]  /*01a0*/  BSYNC B0 ;  /* 0x0000000000007941 */ /* 0x000fea0003800000 */
.L_x_0:
[----:B------:R-:W-:Y:S01]  /*01b0*/  ULDC.64 UR4, c[0x0][0x590] ;  /* 0x0001640000047ab9 */ /* 0x000fe20000000a00 */
[----:B------:R-:W-:Y:S01]  /*01c0*/  LEA.HI R2, R2, R3, RZ, 0x2 ;  /* 0x0000000302027211 */ /* 0x000fe200078f10ff */
[----:B------:R-:W-:Y:S01]  /*01d0*/  ULDC.64 UR42, c[0x0][0x208] ;  /* 0x00008200002a7ab9 */ /* 0x000fe20000000a00 */
[----:B------:R-:W-:Y:S01]  /*01e0*/  ISETP.NE.U32.AND P1, PT, RZ, UR4, PT ;  /* 0x00000004ff007c0c */ /* 0x000fe2000bf25070 */
[----:B------:R-:W-:Y:S01]  /*01f0*/  IMAD.MOV.U32 R8, RZ, RZ, R4 ;  /* 0x000000ffff087224 */ /* 0x000fe200078e0004 */
[----:B------:R-:W-:Y:S01]  /*0200*/  LOP3.LUT R2, R2, 0xfffffffc, RZ, 0xc0, !PT ;  /* 0xfffffffc02027812 */ /* 0x000fe200078ec0ff */
[----:B------:R-:W-:Y:S01]  /*0210*/  IMAD.MOV.U32 R9, RZ, RZ, R5 ;  /* 0x000000ffff097224 */ /* 0x000fe200078e0005 */
[----:B------:R-:W-:-:S03]  /*0220*/  ISETP.NE.AND.EX P2, PT, RZ, UR5, PT, P1 ;  /* 0x00000005ff007c0c */ /* 0x000fc6000bf45310 */
[--C-:B------:R-:W-:Y:S01]  /*0230*/  IMAD.IADD R3, R3, 0x1, -R2.reuse ;  /* 0x0000000103037824 */ /* 0x100fe200078e0a02 */
[----:B------:R-:W-:-:S09]  /*0240*/  PRMT R2, RZ, 0x7610, R2 ;  /* 0x00007610ff027816 */ /* 0x000fd20000000002 */
[----:B------:R-:W-:Y:S05]  /*0250*/  @P2 BRA `(.L_x_2) ;  /* 0x0000000000302947 */ /* 0x000fea0003800000 */
[----:B------:R-:W-:Y:S02]  /*0260*/  ULDC.64 UR6, c[0x0][0x588] ;  /* 0x0001620000067ab9 */ /* 0x000fe40000000a00 */
[----:B------:R-:W-:-:S04]  /*0270*/  ISETP.NE.U32.AND P0, PT, RZ, UR6, PT ;  /* 0x00000006ff007c0c */ /* 0x000fc8000bf05070 */
[----:B------:R-:W-:-:S13]  /*0280*/  ISETP.NE.AND.EX P0, PT, RZ, UR7, PT, P0 ;  /* 0x00000007ff007c0c */ /* 0x000fda000bf05300 */
[----:B------:R-:W-:Y:S05]  /*0290*/  @!P0 BRA `(.L_x_3) ;  /* 0x0000000000108947 */ /* 0x000fea0003800000 */
[----:B------:R-:W2:Y:S02]  /*02a0*/  LDG.E R2, desc[UR42][R8.64] ;  /* 0x0000002a08027981 */ /* 0x000ea4000c1e1900 */
[----:B--2---:R-:W-:Y:S01]  /*02b0*/  FSETP.NEU.AND P3, PT, R2, RZ, PT ;  /* 0x000000ff0200720b */ /* 0x004fe20003f6d000 */
[----:B------:R-:W-:Y:S01]  /*02c0*/  IMAD.MOV.U32 R2, RZ, RZ, 0x1 ;  /* 0x00000001ff027424 */ /* 0x000fe200078e00ff */
[----:B------:R-:W-:Y:S11]  /*02d0*/  BRA `(.L_x_2) ;  /* 0x0000000000107947 */ /* 0x000ff60003800000 */
.L_x_3:
[----:B------:R-:W-:Y:S01]  /*02e0*/  ULDC UR6, c[0x0][0x580] ;  /* 0x0001600000067ab9 */ /* 0x000fe20000000800 */
[----:B------:R-:W-:Y:S02]  /*02f0*/  MOV R2, 0x1 ;  /* 0x0000000100027802 */ /* 0x000fe40000000f00 */
[----:B------:R-:W-:Y:S02]  /*0300*/  CS2R R8, SRZ ;  /* 0x0000000000087805 */ /* 0x000fe4000001ff00 */
[----:B------:R-:W-:-:S13]  /*0310*/  FSETP.NEU.AND P3, PT, RZ, UR6, PT ;  /* 0x00000006ff007c0b */ /* 0x000fda000bf6d000 */
.L_x_2:
[----:B------:R-:W-:Y:S01]  /*0320*/  ISETP.NE.U32.AND P0, PT, R8, RZ, PT ;  /* 0x000000ff0800720c */ /* 0x000fe20003f05070 */
[----:B------:R-:W-:Y:S01]  /*0330*/  IMAD.MOV.U32 R6, RZ, RZ, 0x1 ;  /* 0x00000001ff067424 */ /* 0x000fe200078e00ff */
[----:B------:R-:W-:Y:S02]  /*0340*/  ISETP.NE.AND.EX P1, PT, RZ, UR5, PT, P1 ;  /* 0x00000005ff007c0c */ /* 0x000fe4000bf25310 */
[----:B------:R-:W-:-:S13]  /*0350*/  ISETP.NE.AND.EX P0, PT, R9, RZ, PT, P0 ;  /* 0x000000ff0900720c */ /* 0x000fda0003f05300 */
[----:B------:R-:W-:Y:S05]  /*0360*/  @P0 BRA P1, `(.L_x_4) ;  /* 0x0000000000300947 */ /* 0x000fea0000800000 */
[----:B------:R-:W-:Y:S02]  /*0370*/  ISETP.NE.U32.AND P1, PT, RZ, UR4, PT ;  /* 0x00000004ff007c0c */ /* 0x000fe4000bf25070 */
[----:B------:R-:W-:Y:S02]  /*0380*/  ISETP.NE.U32.AND P0, PT, R8, RZ, PT ;  /* 0x000000ff0800720c */ /* 0x000fe40003f05070 */
[----:B------:R-:W-:Y:S02]  /*0390*/  ISETP.NE.AND.EX P1, PT, RZ, UR5, PT, P1 ;  /* 0x00000005ff007c0c */ /* 0x000fe4000bf25310 */
[----:B------:R-:W-:Y:S02]  /*03a0*/  PRMT R2, R2, 0x9910, RZ ;  /* 0x0000991002027816 */ /* 0x000fe400000000ff */
[----:B------:R-:W-:Y:S02]  /*03b0*/  ISETP.NE.AND.EX P0, PT, R9, RZ, PT, P0 ;  /* 0x000000ff0900720c */ /* 0x000fe40003f05300 */
[----:B------:R-:W-:-:S02]  /*03c0*/  ISETP.NE.AND P4, PT, R2, RZ, PT ;  /* 0x000000ff0200720c */ /* 0x000fc40003f85270 */
[----:B------:R-:W-:Y:S02]  /*03d0*/  SEL R9, RZ, 0xffffffff, P3 ;  /* 0xffffffffff097807 */ /* 0x000fe40001800000 */
[----:B------:R-:W-:-:S04]  /*03e0*/  SEL R2, RZ, 0xffffffff, P0 ;  /* 0xffffffffff027807 */ /* 0x000fc80000000000 */
[----:B------:R-:W-:-:S04]  /*03f0*/  @P1 SEL R9, R2, R9, !P4 ;  /* 0x0000000902091207 */ /* 0x000fc80006000000 */
[----:B------:R-:W-:-:S04]  /*0400*/  LOP3.LUT R9, R9, 0x1, RZ, 0xc0, !PT ;  /* 0x0000000109097812 */ /* 0x000fc800078ec0ff */
[----:B------:R-:W-:-:S04]  /*0410*/  ISETP.NE.U32.AND P0, PT, R9, 0x1, PT ;  /* 0x000000010900780c */ /* 0x000fc80003f05070 */
[----:B------:R-:W-:-:S09]  /*0420*/  SEL R6, RZ, 0x1, !P0 ;  /* 0x00000001ff067807 */ /* 0x000fd20004000000 */
.L_x_4:
[----:B------:R-:W1:Y:S02]  /*0430*/  SHFL.IDX PT, R2, R0, RZ, 0x1f ;  /* 0x00001fff00027589 */ /* 0x000e6400000e0000 */
[----:B-1----:R-:W-:-:S13]  /*0440*/  ISETP.NE.AND P0, PT, R2, RZ, PT ;  /* 0x000000ff0200720c */ /* 0x002fda0003f05270 */
[----:B------:R-:W-:Y:S05]  /*0450*/  @P0 BRA `(.L_x_5) ;  /* 0x0000000000a40947 */ /* 0x000fea0003800000 */
[----:B------:R-:W-:Y:S01]  /*0460*/  ELECT P0, URZ, PT ;  /* 0x00000000003f782f */ /* 0x000fe20003800000 */
[----:B------:R-:W-:-:S12]  /*0470*/  BSSY B0, `(.L_x_5) ;  /* 0x0000027000007945 */ /* 0x000fd80003800000 */
[----:B------:R-:W-:Y:S05]  /*0480*/  @!P0 BRA `(.L_x_6) ;  /* 0x0000000000948947 */ /* 0x000fea0003800000 */
[----:B------:R-:W1:Y:S01]  /*0490*/  S2UR UR8, SR_CgaCtaId ;  /* 0x00000000000879c3 */ /* 0x000e620000008800 */
[----:B------:R-:W-:Y:S01]  /*04a0*/  UMOV UR4, 0x400 ;  /* 0x0000040000047882 */ /* 0x000fe20000000000 */
[----:B------:R-:W-:Y:S01]  /*04b0*/  UMOV UR5, 0x1 ;  /* 0x0000000100057882 */ /* 0x000fe20000000000 */
[----:B------:R-:W-:Y:S02]  /*04c0*/  UMOV UR6, 0x100 ;  /* 0x0000010000067882 */ /* 0x000fe40000000000 */
[----:B------:R-:W-:-:S04]  /*04d0*/  UIADD3 UR6, -UR6, 0x100000, URZ ;  /* 0x0010000006067890 */ /* 0x000fc8000fffe13f */
[----:B------:R-:W-:Y:S02]  /*04e0*/  USHF.L.U32 UR7, UR6, 0xb, URZ ;  /* 0x0000000b06077899 */ /* 0x000fe4000800063f */
[----:B------:R-:W-:Y:S02]  /*04f0*/  USHF.L.U32 UR6, UR6, 0x1, URZ ;  /* 0x0000000106067899 */ /* 0x000fe4000800063f */
[----:B-1----:R-:W-:Y:S02]  /*0500*/  ULEA UR8, UR8, UR4, 0x18 ;  /* 0x0000000408087291 */ /* 0x002fe4000f8ec03f */
[----:B------:R-:W-:-:S04]  /*0510*/  UIADD3 UR4, -UR5, 0x100000, URZ ;  /* 0x0010000005047890 */ /* 0x000fc8000fffe13f */
[----:B------:R-:W-:Y:S02]  /*0520*/  USHF.L.U32 UR5, UR4, 0xb, URZ ;  /* 0x0000000b04057899 */ /* 0x000fe4000800063f */
[----:B------:R-:W-:Y:S01]  /*0530*/  USHF.L.U32 UR4, UR4, 0x1, URZ ;  /* 0x0000000104047899 */ /* 0x000fe2000800063f */
[----:B------:R-:W1:Y:S11]  /*0540*/  FENCE.VIEW.ASYNC.S ;  /* 0x00000000000073c6 */ /* 0x000e760000000000 */
[----:B-1----:R1:W2:Y:S01]  /*0550*/  SYNCS.EXCH.64 URZ, [UR8], UR4 ;  /* 0x00000004083f75b2 */ /* 0x0022a20008000100 */
[----:B------:R1:W3:Y:S01]  /*0560*/  SYNCS.EXCH.64 URZ, [UR8+0x60], UR6 ;  /* 0x00006006083f75b2 */ /* 0x0002e20008000100 */
[----:B------:R1:W4:Y:S01]  /*0570*/  SYNCS.EXCH.64 URZ, [UR8+0x8], UR4 ;  /* 0x00000804083f75b2 */ /* 0x0003220008000100 */
[----:B------:R1:W1:Y:S01]  /*0580*/  SYNCS.EXCH.64 URZ, [UR8+0x68], UR6 ;  /* 0x00006806083f75b2 */ /* 0x0002620008000100 */
        /* <DEDUP_REMOVED lines=20> */
[----:B--2---:R-:W-:Y:S01]  /*06d0*/  NOP ;  /* 0x0000000000007918 */ /* 0x004fe20000000000 */
.L_x_6:
[----:B-1----:R-:W-:Y:S05]  /*06e0*/  BSYNC B0 ;  /* 0x0000000000007941 */ /* 0x002fea0003800000 */
.L_x_5:
[----:B------:R-:W1:Y:S01]  /*06f0*/  SHFL.IDX PT, R8, R0, RZ, 0x1f ;  /* 0x00001fff00087589 */ /* 0x000e6200000e0000 */
[----:B------:R-:W2:Y:S01]  /*0700*/  LDC R2, c[0x0][0x904] ;  /* 0x00024100ff027b82 */ /* 0x000ea20000000800 */
[----:B------:R-:W-:Y:S01]  /*0710*/  NOP ;  /* 0x0000000000007918 */ /* 0x000fe20000000000 */
[----:B-1----:R-:W-:-:S13]  /*0720*/  ISETP.NE.AND P0, PT, R8, RZ, PT ;  /* 0x000000ff0800720c */ /* 0x002fda0003f05270 */
[----:B------:R-:W-:Y:S05]  /*0730*/  @P0 BRA `(.L_x_7) ;  /* 0x0000000000580947 */ /* 0x000fea0003800000 */
[----:B------:R-:W1:Y:S01]  /*0740*/  S2UR UR5, SR_CgaCtaId ;  /* 0x00000000000579c3 */ /* 0x000e620000008800 */
[----:B------:R-:W-:Y:S01]  /*0750*/  UMOV UR4, 0x400 ;  /* 0x0000040000047882 */ /* 0x000fe20000000000 */
[----:B------:R-:W-:Y:S01]  /*0760*/  UMOV UR6, 0x20 ;  /* 0x0000002000067882 */ /* 0x000fe20000000000 */
[----:B------:R-:W-:Y:S01]  /*0770*/  UMOV UR7, 0x100 ;  /* 0x0000010000077882 */ /* 0x000fe20000000000 */
[----:B------:R-:W-:Y:S01]  /*0780*/  ELECT P0, URZ, PT ;  /* 0x00000000003f782f */ /* 0x000fe20003800000 */
[----:B-1----:R-:W-:Y:S02]  /*0790*/  ULEA UR8, UR5, UR4, 0x18 ;  /* 0x0000000405087291 */ /* 0x002fe4000f8ec03f */
[----:B------:R-:W-:-:S04]  /*07a0*/  UIADD3 UR4, -UR6, 0x100000, URZ ;  /* 0x0010000006047890 */ /* 0x000fc8000fffe13f */
[----:B------:R-:W-:Y:S02]  /*07b0*/  USHF.L.U32 UR5, UR4, 0xb, URZ ;  /* 0x0000000b04057899 */ /* 0x000fe4000800063f */
[----:B------:R-:W-:Y:S02]  /*07c0*/  USHF.L.U32 UR4, UR4, 0x1, URZ ;  /* 0x0000000104047899 */ /* 0x000fe4000800063f */
[----:B------:R-:W-:-:S04]  /*07d0*/  UIADD3 UR6, -UR7, 0x100000, URZ ;  /* 0x0010000007067890 */ /* 0x000fc8000fffe13f */
[----:B------:R-:W-:Y:S02]  /*07e0*/  USHF.L.U32 UR7, UR6, 0xb, URZ ;  /* 0x0000000b06077899 */ /* 0x000fe4000800063f */
[----:B------:R-:W-:Y:S01]  /*07f0*/  USHF.L.U32 UR6, UR6, 0x1, URZ ;  /* 0x0000000106067899 */ /* 0x000fe2000800063f */
[----:B------:R-:W1:Y:S03]  /*0800*/  FENCE.VIEW.ASYNC.S ;  /* 0x00000000000073c6 */ /* 0x000e660000000000 */
[----:B-1----:R1:W1:Y:S08]  /*0810*/  SYNCS.EXCH.64 URZ, [UR8+0xc0], UR4 ;  /* 0x0000c004083f75b2 */ /* 0x0022700008000100 */
[----:B------:R1:W1:Y:S01]  /*0820*/  SYNCS.EXCH.64 URZ, [UR8+0xe0], UR6 ;  /* 0x0000e006083f75b2 */ /* 0x0002620008000100 */
[----:B------:R1:W1:Y:S01]  /*0830*/  SYNCS.EXCH.64 URZ, [UR8+0xc8], UR4 ;  /* 0x0000c804083f75b2 */ /* 0x0002620008000100 */
[----:B------:R1:W1:Y:S01]  /*0840*/  SYNCS.EXCH.64 URZ, [UR8+0xe8], UR6 ;  /* 0x0000e806083f75b2 */ /* 0x0002620008000100 */
[----:B------:R1:W1:Y:S01]  /*0850*/  SYNCS.EXCH.64 URZ, [UR8+0xd0], UR4 ;  /* 0x0000d004083f75b2 */ /* 0x0002620008000100 */
[----:B------:R1:W1:Y:S01]  /*0860*/  SYNCS.EXCH.64 URZ, [UR8+0xf0], UR6 ;  /* 0x0000f006083f75b2 */ /* 0x0002620008000100 */
[----:B------:R1:W1:Y:S01]  /*0870*/  SYNCS.EXCH.64 URZ, [UR8+0xd8], UR4 ;  /* 0x0000d804083f75b2 */ /* 0x0002620008000100 */
[----:B------:R1:W1:Y:S01]  /*0880*/  SYNCS.EXCH.64 URZ, [UR8+0xf8], UR6 ;  /* 0x0000f806083f75b2 */ /* 0x0002620008000100 */
[----:B------:R-:W-:Y:S01]  /*0890*/  NOP ;  /* 0x0000000000007918 */ /* 0x000fe20000000000 */
.L_x_7:
[----:B------:R-:W5:Y:S01]  /*08a0*/  SHFL.IDX PT, R0, R0, RZ, 0x1f ;  /* 0x00001fff00007589 */ /* 0x000f6200000e0000 */
[----:B--2---:R-:W-:Y:S02]  /*08b0*/  ISETP.NE.AND P6, PT, R2, 0x1, PT ;  /* 0x000000010200780c */ /* 0x004fe40003fc5270 */
[----:B------:R-:W-:Y:S01]  /*08c0*/  ELECT P0, URZ, PT ;  /* 0x00000000003f782f */ /* 0x000fe20003800000 */
[----:B------:R-:W2:Y:S01]  /*08d0*/  S2UR UR36, SR_CgaCtaId ;  /* 0x00000000002479c3 */ /* 0x000ea20000008800 */
[----:B------:R-:W3:Y:S01]  /*08e0*/  S2R R12, SR_CTAID.Y ;  /* 0x00000000000c7919 */ /* 0x000ee20000002600 */
[----:B-1----:R-:W-:Y:S01]  /*08f0*/  UMOV UR4, 0x20 ;  /* 0x0000002000047882 */ /* 0x002fe20000000000 */
[----:B------:R-:W-:Y:S01]  /*0900*/  ISETP.NE.AND P3, PT, R3, RZ, PT ;  /* 0x000000ff0300720c */ /* 0x000fe20003f65270 */
[----:B------:R-:W-:Y:S01]  /*0910*/  NOP ;  /* 0x0000000000007918 */ /* 0x000fe20000000000 */
[----:B------:R-:W1:Y:S01]  /*0920*/  S2R R8, SR_CTAID.X ;  /* 0x0000000000087919 */ /* 0x000e620000002500 */
[----:B------:R-:W-:Y:S01]  /*0930*/  P2R R9, PR, RZ, 0x40 ;  /* 0x00000040ff097803 */ /* 0x000fe20000000000 */
[----:B------:R-:W-:Y:S01]  /*0940*/  UMOV UR37, 0x1 ;  /* 0x0000000100257882 */ /* 0x000fe20000000000 */
[----:B------:R-:W-:-:S02]  /*0950*/  ISETP.NE.AND P4, PT, R7, RZ, PT ;  /* 0x000000ff0700720c */ /* 0x000fc40003f85270 */
[----:B------:R-:W1:Y:S01]  /*0960*/  @P6 LDC R17, c[0x0][0x10] ;  /* 0x00000400ff116b82 */ /* 0x000e620000000800 */
[----:B------:R-:W-:Y:S02]  /*0970*/  @P6 IMAD.MOV.U32 R11, RZ, RZ, RZ ;  /* 0x000000ffff0b6224 */ /* 0x000fe400078e00ff */
[----:B------:R-:W-:-:S05]  /*0980*/  @P6 IMAD.MOV.U32 R9, RZ, RZ, RZ ;  /* 0x000000ffff096224 */ /* 0x000fca00078e00ff */
[----:B------:R-:W4:Y:S01]  /*0990*/  @!P6 LDC R13, c[0x0][0xc] ;  /* 0x00000300ff0deb82 */ /* 0x000f220000000800 */
[----:B-----5:R-:W-:Y:S02]  /*09a0*/  ISETP.NE.OR P1, PT, R0, RZ, !P0 ;  /* 0x000000ff0000720c */ /* 0x020fe40004725670 */
[----:B------:R-:W-:-:S04]  /*09b0*/  ISETP.EQ.OR P0, PT, R3, 0x3, !P3 ;  /* 0x000000030300780c */ /* 0x000fc80005f02670 */
[C---:B------:R-:W-:Y:S01]  /*09c0*/  ISETP.EQ.AND P0, PT, R7.reuse, RZ, P0 ;  /* 0x000000ff0700720c */ /* 0x040fe20000702270 */
[----:B------:R-:W-:-:S03]  /*09d0*/  VIADD R7, R7, 0xffffffff ;  /* 0xffffffff07077836 */ /* 0x000fc60000000000 */
[----:B------:R-:W-:Y:S01]  /*09e0*/  SEL R19, RZ, 0x1, !P0 ;  /* 0x00000001ff137807 */ /* 0x000fe20004000000 */
[----:B---3--:R-:W-:Y:S02]  /*09f0*/  @P6 IMAD.MOV.U32 R10, RZ, RZ, R12 ;  /* 0x000000ffff0a6224 */ /* 0x008fe400078e000c */
[----:B------:R-:W-:Y:S01]  /*0a00*/  VOTEU.ALL UP0, P1 ;  /* 0x00000000003f7886 */ /* 0x000fe20000800000 */
[----:B------:R-:W-:Y:S01]  /*0a10*/  VOTEU.ALL UP1, P1 ;  /* 0x00000000003f7886 */ /* 0x000fe20000820000 */
[----:B------:R-:W-:Y:S01]  /*0a20*/  ISETP.GE.U32.AND P5, PT, R7, 0x2, PT ;  /* 0x000000020700780c */ /* 0x000fe20003fa6070 */
[----:B-1----:R-:W-:Y:S01]  /*0a30*/  @P6 IMAD.WIDE.U32 R16, R8, R17, R10 ;  /* 0x0000001108106225 */ /* 0x002fe200078e000a */
[----:B------:R-:W-:Y:S01]  /*0a40*/  @!P6 MOV R10, R12 ;  /* 0x0000000c000ae202 */ /* 0x000fe20000000f00 */
[----:B------:R-:W-:Y:S01]  /*0a50*/  @!UP0 UMOV UR6, 0x400 ;  /* 0x0000040000068882 */ /* 0x000fe20000000000 */
[----:B------:R-:W-:-:S04]  /*0a60*/  @!UP0 UIADD3 UR4, -UR4, 0x100000, URZ ;  /* 0x0010000004048890 */ /* 0x000fc8000fffe13f */
[----:B------:R-:W-:Y:S02]  /*0a70*/  @!UP0 USHF.L.U32 UR5, UR4, 0xb, URZ ;  /* 0x0000000b04058899 */ /* 0x000fe4000800063f */
[----:B------:R-:W-:Y:S01]  /*0a80*/  @!UP0 USHF.L.U32 UR4, UR4, 0x1, URZ ;  /* 0x0000000104048899 */ /* 0x000fe2000800063f */
[----:B------:R-:W-:Y:S01]  /*0a90*/  @P6 IMAD.IADD R17, R17, 0x1, R9 ;  /* 0x0000000111116824 */ /* 0x000fe200078e0209 */
[----:B--2---:R-:W-:Y:S01]  /*0aa0*/  @!UP0 ULEA UR8, UR36, UR6, 0x18 ;  /* 0x0000000624088291 */ /* 0x004fe2000f8ec03f */
[----:B------:R-:W-:Y:S01]  /*0ab0*/  IMAD.MOV.U32 R9, RZ, RZ, RZ ;  /* 0x000000ffff097224 */ /* 0x000fe200078e00ff */
[----:B------:R-:W-:Y:S01]  /*0ac0*/  VOTEU.ALL UP0, P1 ;  /* 0x00000000003f7886 */ /* 0x000fe20000800000 */
[----:B------:R-:W-:Y:S01]  /*0ad0*/  ULDC UR6, c[0x0][0xc] ;  /* 0x0000030000067ab9 */ /* 0x000fe20000000800 */
[----:B------:R-:W-:Y:S01]  /*0ae0*/  ULDC UR7, c[0x0][0x10] ;  /* 0x0000040000077ab9 */ /* 0x000fe20000000800 */
[----:B------:R-:W-:Y:S01]  /*0af0*/  ISETP.EQ.AND P1, PT, R3, 0x2, !P4 ;  /* 0x000000020300780c */ /* 0x000fe20006722270 */
[----:B----4-:R-:W-:Y:S01]  /*0b00*/  @!P6 IMAD.WIDE.U32 R12, R13, R10, R8 ;  /* 0x0000000a0d0ce225 */ /* 0x010fe200078e0008 */
[----:B------:R-:W-:-:S02]  /*0b10*/  SEL R19, R19, 0x2, P5 ;  /* 0x0000000213137807 */ /* 0x000fc40002800000 */
[----:B------:R-:W-:Y:S01]  /*0b20*/  SEL R0, RZ, 0x1, !P1 ;  /* 0x00000001ff007807 */ /* 0x000fe20004800000 */
[----:B------:R-:W-:Y:S01]  /*0b30*/  @!P6 IMAD.MOV.U32 R16, RZ, RZ, R12 ;  /* 0x000000ffff10e224 */ /* 0x000fe200078e000c */
[----:B------:R-:W-:Y:S01]  /*0b40*/  @!P6 MOV R17, R13 ;  /* 0x0000000d0011e202 */ /* 0x000fe20000000f00 */
[----:B------:R-:W1:Y:S02]  /*0b50*/  FENCE.VIEW.ASYNC.S ;  /* 0x00000000000073c6 */ /* 0x000e640000000000 */
[----:B-1----:R-:W1:Y:S01]  /*0b60*/  @!UP0 SYNCS.EXCH.64 URZ, [UR8+0x100], UR4 ;  /* 0x00010004083f85b2 */ /* 0x002e620008000100 */
[----:B------:R-:W-:Y:S01]  /*0b70*/  SEL R0, R0, 0x2, P5 ;  /* 0x0000000200007807 */ /* 0x000fe20002800000 */
[----:B------:R2:W1:Y:S01]  /*0b80*/  @!UP1 SYNCS.EXCH.64 URZ, [UR8+0x108], UR4 ;  /* 0x00010804083f95b2 */ /* 0x0004620008000100 */
[----:B------:R-:W-:Y:S01]  /*0b90*/  NOP ;  /* 0x0000000000007918 */ /* 0x000fe20000000000 */
[----:B--2---:R-:W-:-:S03]  /*0ba0*/  UIMAD.WIDE.U32 UR4, UR6, UR7, URZ ;  /* 0x00000007060472a5 */ /* 0x004fc6000f8e003f */
[----:B------:R-:W-:Y:S02]  /*0bb0*/  ULDC UR6, c[0x0][0x14] ;  /* 0x0000050000067ab9 */ /* 0x000fe40000000800 */
[----:B------:R-:W-:Y:S02]  /*0bc0*/  UIMAD.WIDE.U32 UR40, UR4, UR6, URZ ;  /* 0x00000006042872a5 */ /* 0x000fe4000f8e003f */
[----:B------:R-:W-:-:S04]  /*0bd0*/  UIMAD UR38, UR5, UR6, URZ ;  /* 0x00000006052672a4 */ /* 0x000fc8000f8e023f */
[----:B------:R-:W-:Y:S01]  /*0be0*/  UIADD3 UR38, UR41, UR38, URZ ;  /* 0x0000002629267290 */ /* 0x000fe2000fffe03f */
[----:B-1----:R-:W-:Y:S06]  /*0bf0*/  BAR.SYNC.DEFER_BLOCKING 0x0 ;  /* 0x0000000000007b1d */ /* 0x002fec0000010000 */
[----:B------:R-:W-:Y:S05]  /*0c00*/  @!P4 BRA `(.L_x_8) ;  /* 0x00000058000cc947 */ /* 0x000fea0003800000 */
[----:B------:R-:W-:-:S13]  /*0c10*/  ISETP.GT.U32.AND P0, PT, R7, 0x1, PT ;  /* 0x000000010700780c */ /* 0x000fda0003f04070 */
[----:B------:R-:W-:Y:S05]  /*0c20*/  @P0 EXIT ;  /* 0x000000000000094d */ /* 0x000fea0003800000 */
[----:B------:R-:W-:Y:S01]  /*0c30*/  ULDC.64 UR4, c[0x0][0x8f8] ;  /* 0x00023e0000047ab9 */ /* 0x000fe20000000a00 */
[----:B------:R-:W-:Y:S01]  /*0c40*/  UMOV UR47, 0xffffffff ;  /* 0xffffffff002f7882 */ /* 0x000fe20000000000 */
[----:B------:R-:W-:Y:S01]  /*0c50*/  ISETP.GE.U32.AND P0, PT, R16, UR4, PT ;  /* 0x0000000410007c0c */ /* 0x000fe2000bf06070 */
[----:B------:R-:W-:Y:S01]  /*0c60*/  IMAD.MOV.U32 R3, RZ, RZ, -0x1 ;  /* 0xffffffffff037424 */ /* 0x000fe200078e00ff */
[----:B------:R-:W-:Y:S01]  /*0c70*/  PRMT R22, RZ, 0x7610, R22 ;  /* 0x00007610ff167816 */ /* 0x000fe20000000016 */
[----:B------:R-:W-:Y:S01]  /*0c80*/  IMAD.MOV.U32 R7, RZ, RZ, -0x1 ;  /* 0xffffffffff077424 */ /* 0x000fe200078e00ff */
[----:B------:R-:W-:Y:S02]  /*0c90*/  ISETP.GE.U32.AND.EX P0, PT, R17, UR5, PT, P0 ;  /* 0x0000000511007c0c */ /* 0x000fe4000bf06100 */
[----:B------:R-:W-:-:S11]  /*0ca0*/  PRMT R6, RZ, 0x7610, R6 ;  /* 0x00007610ff067816 */ /* 0x000fd60000000006 */
[----:B------:R-:W-:Y:S05]  /*0cb0*/  @P0 BRA `(.L_x_9) ;  /* 0x0000000400580947 */ /* 0x000fea0003800000 */
[----:B------:R-:W1:Y:S01]  /*0cc0*/  LDC.64 R14, c[0x0][0x8d0] ;  /* 0x00023400ff0e7b82 */ /* 0x000e620000000a00 */
[----:B------:R-:W-:Y:S02]  /*0cd0*/  IMAD.MOV.U32 R4, RZ, RZ, R16 ;  /* 0x000000ffff047224 */ /* 0x000fe400078e0010 */
[----:B------:R-:W-:-:S05]  /*0ce0*/  IMAD.MOV.U32 R5, RZ, RZ, R17 ;  /* 0x000000ffff057224 */ /* 0x000fca00078e0011 */
[----:B------:R-:W2:Y:S08]  /*0cf0*/  LDC R20, c[0x0][0x8d8] ;  /* 0x00023600ff147b82 */ /* 0x000eb00000000800 */
[----:B------:R-:W3:Y:S01]  /*0d00*/  LDC.64 R24, c[0x0][0x8c8] ;  /* 0x00023200ff187b82 */ /* 0x000ee20000000a00 */
[----:B-1----:R-:W-:-:S04]  /*0d10*/  ISETP.NE.U32.AND P0, PT, R14, RZ, PT ;  /* 0x000000ff0e00720c */ /* 0x002fc80003f05070 */
[----:B------:R-:W-:-:S13]  /*0d20*/  ISETP.NE.AND.EX P0, PT, R15, RZ, PT, P0 ;  /* 0x000000ff0f00720c */ /* 0x000fda0003f05300 */
[----:B--23--:R-:W-:Y:S05]  /*0d30*/  @!P0 BRA `(.L_x_10) ;  /* 0x0000000000288947 */ /* 0x00cfea0003800000 */
[----:B------:R-:W1:Y:S02]  /*0d40*/  LDC R3, c[0x0][0x8dc] ;  /* 0x00023700ff037b82 */ /* 0x000e640000000800 */
[----:B-1----:R-:W-:-:S04]  /*0d50*/  IADD3 R3, P0, R16, R3, RZ ;  /* 0x0000000310037210 */ /* 0x002fc80007f1e0ff */
[----:B------:R-:W-:-:S05]  /*0d60*/  IADD3.X R11, RZ, R17, RZ, P0, !PT ;  /* 0x00000011ff0b7210 */ /* 0x000fca00007fe4ff */
[----:B------:R-:W-:-:S04]  /*0d70*/  IMAD.WIDE.U32 R4, R11, R14, RZ ;  /* 0x0000000e0b047225 */ /* 0x000fc800078e00ff */
[----:B------:R-:W-:-:S04]  /*0d80*/  IMAD.WIDE.U32 R6, P0, R3, R15, R4 ;  /* 0x0000000f03067225 */ /* 0x000fc80007800004 */
[----:B------:R-:W-:-:S04]  /*0d90*/  IMAD.WIDE.U32 R4, R3, R14, RZ ;  /* 0x0000000e03047225 */ /* 0x000fc800078e00ff */
[----:B------:R-:W-:Y:S01]  /*0da0*/  IMAD.X R13, RZ, RZ, RZ, P0 ;  /* 0x000000ffff0d7224 */ /* 0x000fe200000e06ff */
[----:B------:R-:W-:Y:S01]  /*0db0*/  IADD3 RZ, P0, R5, R6, RZ ;  /* 0x0000000605ff7210 */ /* 0x000fe20007f1e0ff */
[----:B------:R-:W-:-:S04]  /*0dc0*/  IMAD.MOV.U32 R12, RZ, RZ, R7 ;  /* 0x000000ffff0c7224 */ /* 0x000fc800078e0007 */
[----:B------:R-:W-:-:S08]  /*0dd0*/  IMAD.WIDE.U32.X R4, R11, R15, R12, P0 ;  /* 0x0000000f0b047225 */ /* 0x000fd000000e040c */
.L_x_10:
[-CC-:B------:R-:W-:Y:S01]  /*0de0*/  SHF.R.U64 R29, R4, R20.reuse, R5.reuse ;  /* 0x00000014041d7219 */ /* 0x180fe20000001205 */
[----:B------:R-:W1:Y:S01]  /*0df0*/  LDC.64 R26, c[0x0][0x8e8] ;  /* 0x00023a00ff1a7b82 */ /* 0x000e620000000a00 */
[----:B------:R-:W-:Y:S01]  /*0e00*/  SHF.R.U32.HI R3, RZ, R20, R5 ;  /* 0x00000014ff037219 */ /* 0x000fe20000011605 */
[----:B------:R-:W-:Y:S01]  /*0e10*/  ULDC UR4, c[0x0][0x150] ;  /* 0x0000540000047ab9 */ /* 0x000fe20000000800 */
[----:B------:R-:W-:Y:S01]  /*0e20*/  IADD3 R7, P0, RZ, -R29, RZ ;  /* 0x8000001dff077210 */ /* 0x000fe20007f1e0ff */
[----:B------:R-:W-:-:S04]  /*0e30*/  IMAD.MOV.U32 R11, RZ, RZ, -0x1 ;  /* 0xffffffffff0b7424 */ /* 0x000fc800078e00ff */
[----:B------:R-:W2:Y:S01]  /*0e40*/  LDC R12, c[0x0][0x8c0] ;  /* 0x00023000ff0c7b82 */ /* 0x000ea20000000800 */
[----:B------:R-:W-:Y:S02]  /*0e50*/  IMAD.X R3, RZ, RZ, ~R3, P0 ;  /* 0x000000ffff037224 */ /* 0x000fe400000e0e03 */
[----:B------:R-:W-:-:S04]  /*0e60*/  IMAD.WIDE.U32 R4, R7, R24, R16 ;  /* 0x0000001807047225 */ /* 0x000fc800078e0010 */
[----:B------:R-:W-:Y:S01]  /*0e70*/  IMAD R6, R3, R24, RZ ;  /* 0x0000001803067224 */ /* 0x000fe200078e02ff */
[----:B------:R-:W3:Y:S01]  /*0e80*/  LDC R20, c[0x0][0x8b0] ;  /* 0x00022c00ff147b82 */ /* 0x000ee20000000800 */
[----:B------:R-:W-:Y:S02]  /*0e90*/  I2FP.F32.U32 R3, R8 ;  /* 0x0000000800037245 */ /* 0x000fe40000201000 */
[----:B------:R-:W-:-:S03]  /*0ea0*/  IMAD R7, R7, R25, R6 ;  /* 0x0000001907077224 */ /* 0x000fc600078e0206 */
[----:B------:R-:W-:Y:S01]  /*0eb0*/  FMUL R3, R3, UR4 ;  /* 0x0000000403037c20 */ /* 0x000fe20008400000 */
[----:B------:R-:W-:Y:S01]  /*0ec0*/  IMAD.IADD R7, R5, 0x1, R7 ;  /* 0x0000000105077824 */ /* 0x000fe200078e0207 */
[----:B------:R-:W4:Y:S01]  /*0ed0*/  LDC R13, c[0x0][0x148] ;  /* 0x00005200ff0d7b82 */ /* 0x000f220000000800 */
[----:B-1----:R-:W-:Y:S01]  /*0ee0*/  ISETP.NE.U32.AND P0, PT, R26, RZ, PT ;  /* 0x000000ff1a00720c */ /* 0x002fe20003f05070 */
[----:B------:R-:W-:Y:S02]  /*0ef0*/  ULDC UR4, c[0x0][0x154] ;  /* 0x0000550000047ab9 */ /* 0x000fe40000000800 */
[----:B------:R-:W1:Y:S01]  /*0f00*/  F2I.U32.TRUNC.NTZ R3, R3 ;  /* 0x0000000300037305 */ /* 0x000e62000020f000 */
[----:B------:R-:W-:-:S03]  /*0f10*/  ISETP.NE.AND.EX P0, PT, R27, RZ, PT, P0 ;  /* 0x000000ff1b00720c */ /* 0x000fc60003f05300 */
[----:B------:R-:W5:Y:S01]  /*0f20*/  LDC R5, c[0x0][0x144] ;  /* 0x00005100ff057b82 */ /* 0x000f620000000800 */
[--C-:B--2---:R-:W-:Y:S02]  /*0f30*/  SHF.R.U64 R14, R4, R12, R7.reuse ;  /* 0x0000000c040e7219 */ /* 0x104fe40000001207 */
[----:B------:R-:W-:Y:S02]  /*0f40*/  I2FP.F32.U32 R4, R10 ;  /* 0x0000000a00047245 */ /* 0x000fe40000201000 */
[----:B------:R-:W-:-:S03]  /*0f50*/  SHF.R.U32.HI R7, RZ, R12, R7 ;  /* 0x0000000cff077219 */ /* 0x000fc60000011607 */
[----:B------:R-:W2:Y:S01]  /*0f60*/  LDC R21, c[0x0][0x8a8] ;  /* 0x00022a00ff157b82 */ /* 0x000ea20000000800 */
[-CC-:B---3--:R-:W-:Y:S01]  /*0f70*/  SHF.R.U64 R28, R14, R20.reuse, R7.reuse ;  /* 0x000000140e1c7219 */ /* 0x188fe20000001207 */
[----:B------:R-:W-:Y:S01]  /*0f80*/  FMUL R4, R4, UR4 ;  /* 0x0000000404047c20 */ /* 0x000fe20008400000 */
[----:B------:R-:W-:Y:S01]  /*0f90*/  SHF.R.U32.HI R6, RZ, R20, R7 ;  /* 0x00000014ff067219 */ /* 0x000fe20000011607 */
[----:B------:R-:W-:Y:S01]  /*0fa0*/  ULDC UR4, c[0x0][0x900] ;  /* 0x0002400000047ab9 */ /* 0x000fe20000000800 */
[----:B-1----:R-:W-:Y:S01]  /*0fb0*/  IADD3 R3, -R3, RZ, RZ ;  /* 0x000000ff03037210 */ /* 0x002fe20007ffe1ff */
[----:B------:R1:W3:Y:S01]  /*0fc0*/  F2I.U32.TRUNC.NTZ R12, R4 ;  /* 0x00000004000c7305 */ /* 0x0002e2000020f000 */
[--C-:B------:R-:W-:Y:S01]  /*0fd0*/  SHF.R.U64 R20, R28, UR4, R6.reuse ;  /* 0x000000041c147c19 */ /* 0x100fe20008001206 */
[----:B------:R-:W2:Y:S01]  /*0fe0*/  LDC R23, c[0x0][0x8f0] ;  /* 0x00023c00ff177b82 */ /* 0x000ea20000000800 */
[----:B------:R-:W-:Y:S02]  /*0ff0*/  SHF.R.U32.HI R6, RZ, UR4, R6 ;  /* 0x00000004ff067c19 */ /* 0x000fe40008011606 */
[----:B------:R-:W-:Y:S01]  /*1000*/  SHF.L.U32 R11, R11, UR4, RZ ;  /* 0x000000040b0b7c19 */ /* 0x000fe200080006ff */
[----:B-1----:R-:W-:-:S04]  /*1010*/  IMAD.MOV.U32 R4, RZ, RZ, R20 ;  /* 0x000000ffff047224 */ /* 0x002fc800078e0014 */
[----:B------:R-:W1:Y:S01]  /*1020*/  LDC R24, c[0x0][0x8e0] ;  /* 0x00023800ff187b82 */ /* 0x000e620000000800 */
[----:B-----5:R-:W-:Y:S02]  /*1030*/  IMAD R3, R5, R3, R8 ;  /* 0x0000000305037224 */ /* 0x020fe400078e0208 */
[----:B------:R-:W-:-:S05]  /*1040*/  IMAD.MOV.U32 R5, RZ, RZ, R6 ;  /* 0x000000ffff057224 */ /* 0x000fca00078e0006 */
[----:B------:R-:W1:Y:S01]  /*1050*/  LDC R25, c[0x0][0x8b8] ;  /* 0x00022e00ff197b82 */ /* 0x000e620000000800 */
[----:B---34-:R-:W-:Y:S05]  /*1060*/  @!P0 BRA `(.L_x_11) ;  /* 0x0000000000288947 */ /* 0x018fea0003800000 */
[----:B------:R-:W3:Y:S02]  /*1070*/  LDC R9, c[0x0][0x8f4] ;  /* 0x00023d00ff097b82 */ /* 0x000ee40000000800 */
[----:B---3--:R-:W-:-:S05]  /*1080*/  IADD3 R9, P0, R20, R9, RZ ;  /* 0x0000000914097210 */ /* 0x008fca0007f1e0ff */
[----:B------:R-:W-:-:S04]  /*1090*/  IMAD.X R15, RZ, RZ, R6, P0 ;  /* 0x000000ffff0f7224 */ /* 0x000fc800000e0606 */
[----:B------:R-:W-:-:S04]  /*10a0*/  IMAD.WIDE.U32 R4, R15, R26, RZ ;  /* 0x0000001a0f047225 */ /* 0x000fc800078e00ff */
[----:B------:R-:W-:-:S04]  /*10b0*/  IMAD.WIDE.U32 R6, P0, R9, R27, R4 ;  /* 0x0000001b09067225 */ /* 0x000fc80007800004 */
[----:B------:R-:W-:Y:S01]  /*10c0*/  IMAD.WIDE.U32 R4, R9, R26, RZ ;  /* 0x0000001a09047225 */ /* 0x000fe200078e00ff */
[----:B------:R-:W-:-:S03]  /*10d0*/  IADD3.X R9, RZ, RZ, RZ, P0, !PT ;  /* 0x000000ffff097210 */ /* 0x000fc600007fe4ff */
[----:B------:R-:W-:Y:S01]  /*10e0*/  IMAD.MOV.U32 R8, RZ, RZ, R7 ;  /* 0x000000ffff087224 */ /* 0x000fe200078e0007 */
[----:B------:R-:W-:-:S05]  /*10f0*/  IADD3 RZ, P0, R5, R6, RZ ;  /* 0x0000000605ff7210 */ /* 0x000fca0007f1e0ff */
[----:B------:R-:W-:-:S08]  /*1100*/  IMAD.WIDE.U32.X R4, R15, R27, R8, P0 ;  /* 0x0000001b0f047225 */ /* 0x000fd000000e0408 */
.L_x_11:
[----:B------:R-:W-:Y:S01]  /*1110*/  LOP3.LUT R11, RZ, R11, RZ, 0x33, !PT ;  /* 0x0000000bff0b7212 */ /* 0x000fe200078e33ff */
[----:B------:R-:W-:Y:S01]  /*1120*/  USHF.L.U32 UR4, UR37, UR4, URZ ;  /* 0x0000000425047299 */ /* 0x000fe2000800063f */
[----:B--2---:R-:W-:Y:S01]  /*1130*/  SHF.R.U64 R4, R4, R23, R5 ;  /* 0x0000001704047219 */ /* 0x004fe20000001205 */
[----:B------:R-:W-:Y:S01]  /*1140*/  VIADD R5, R21, 0xffffffff ;  /* 0xffffffff15057836 */ /* 0x000fe20000000000 */
[----:B------:R-:W-:Y:S01]  /*1150*/  LOP3.LUT R11, R28, R11, RZ, 0xc0, !PT ;  /* 0x0000000b1c0b7212 */ /* 0x000fe200078ec0ff */
[----:B------:R-:W-:Y:S01]  /*1160*/  IMAD.MOV R12, RZ, RZ, -R12 ;  /* 0x000000ffff0c7224 */ /* 0x000fe200078e0a0c */
[----:B------:R-:W-:Y:S01]  /*1170*/  R2UR UR47, R29 ;  /* 0x000000001d2f72ca */ /* 0x000fe200000e0000 */
[----:B------:R-:W-:Y:S01]  /*1180*/  IMAD.MOV R7, RZ, RZ, -R4 ;  /* 0x000000ffff077224 */ /* 0x000fe200078e0a04 */
[----:B------:R-:W-:Y:S01]  /*1190*/  LOP3.LUT R5, R14, R5, RZ, 0xc0, !PT ;  /* 0x000000050e057212 */ /* 0x000fe200078ec0ff */
[----:B------:R-:W-:Y:S02]  /*11a0*/  IMAD R6, R4, UR4, R11 ;  /* 0x0000000404067c24 */ /* 0x000fe4000f8e020b */
[----:B------:R-:W-:-:S02]  /*11b0*/  @P6 IMAD R3, R13, R12, R10 ;  /* 0x0000000c0d036224 */ /* 0x000fc400078e020a */
[----:B-1----:R-:W-:Y:S02]  /*11c0*/  IMAD R4, R7, R24, R20 ;  /* 0x0000001807047224 */ /* 0x002fe400078e0214 */
[----:B------:R-:W-:Y:S01]  /*11d0*/  IMAD R3, R6, R25, R3 ;  /* 0x0000001906037224 */ /* 0x000fe200078e0203 */
[----:B------:R-:W-:Y:S01]  /*11e0*/  MOV R6, 0x1 ;  /* 0x0000000100067802 */ /* 0x000fe20000000f00 */
[----:B------:R-:W-:-:S05]  /*11f0*/  IMAD R4, R4, R21, R5 ;  /* 0x0000001504047224 */ /* 0x000fca00078e0205 */
[----:B------:R-:W-:Y:S02]  /*1200*/  SEL R7, R4, R3, !P6 ;  /* 0x0000000304077207 */ /* 0x000fe40007000000 */
[----:B------:R-:W-:-:S07]  /*1210*/  SEL R3, R3, R4, !P6 ;  /* 0x0000000403037207 */ /* 0x000fce0007000000 */
.L_x_9:
[----:B------:R-:W-:-:S08]  /*1220*/  NOP ;  /* 0x0000000000007918 */ /* 0x000fd00000000000 */
[----:B------:R-:W1:Y:S02]  /*1230*/  USETMAXREG.TRY_ALLOC.CTAPOOL UP0, 0xe8 ;  /* 0x000000e8000079c8 */ /* 0x000e640008000600 */
[----:B-1----:R-:W-:-:S13]  /*1240*/  PLOP3.LUT P0, PT, PT, PT, UP0, 0x80, 0x0 ;  /* 0x000000000000781c */ /* 0x002fda0003f0f008 */
[----:B------:R-:W-:Y:S05]  /*1250*/  @!P0 BRA `(.L_x_9) ;  /* 0xfffffffc00f08947 */ /* 0x000fea000383ffff */
[----:B------:R-:W-:Y:S02]  /*1260*/  ULDC.64 UR4, c[0x0][0x590] ;  /* 0x0001640000047ab9 */ /* 0x000fe40000000a00 */
[----:B------:R-:W-:-:S04]  /*1270*/  ISETP.NE.U32.AND P0, PT, RZ, UR4, PT ;  /* 0x00000004ff007c0c */ /* 0x000fc8000bf05070 */
[----:B------:R-:W-:-:S13]  /*1280*/  ISETP.NE.AND.EX P0, PT, RZ, UR5, PT, P0 ;  /* 0x00000005ff007c0c */ /* 0x000fda000bf05300 */
[----:B------:R-:W-:Y:S05]  /*1290*/  @P0 BRA `(.L_x_12) ;  /* 0x00000000002c0947 */ /* 0x000fea0003800000 */
[----:B------:R-:W-:Y:S02]  /*12a0*/  ULDC.64 UR4, c[0x0][0x588] ;  /* 0x0001620000047ab9 */ /* 0x000fe40000000a00 */
[----:B------:R-:W-:-:S04]  /*12b0*/  ISETP.NE.U32.AND P0, PT, RZ, UR4, PT ;  /* 0x00000004ff007c0c */ /* 0x000fc8000bf05070 */
[----:B------:R-:W-:-:S13]  /*12c0*/  ISETP.NE.AND.EX P0, PT, RZ, UR5, PT, P0 ;  /* 0x00000005ff007c0c */ /* 0x000fda000bf05300 */
[----:B------:R-:W-:Y:S05]  /*12d0*/  @!P0 BRA `(.L_x_13) ;  /* 0x0000000000108947 */ /* 0x000fea0003800000 */
[----:B------:R-:W1:Y:S02]  /*12e0*/  LDC.64 R88, c[0x0][0x588] ;  /* 0x00016200ff587b82 */ /* 0x000e640000000a00 */
[----:B-1----:R1:W5:Y:S01]  /*12f0*/  LDG.E R88, desc[UR42][R88.64] ;  /* 0x0000002a58587981 */ /* 0x002362000c1e1900 */
[----:B------:R-:W-:Y:S01]  /*1300*/  IMAD.MOV.U32 R22, RZ, RZ, 0x1 ;  /* 0x00000001ff167424 */ /* 0x000fe200078e00ff */
[----:B------:R-:W-:Y:S06]  /*1310*/  BRA `(.L_x_12) ;  /* 0x00000000000c7947 */ /* 0x000fec0003800000 */
.L_x_13:
[----:B------:R-:W-:Y:S01]  /*1320*/  ULDC UR4, c[0x0][0x580] ;  /* 0x0001600000047ab9 */ /* 0x000fe20000000800 */
[----:B------:R-:W-:Y:S02]  /*1330*/  IMAD.MOV.U32 R22, RZ, RZ, 0x1 ;  /* 0x00000001ff167424 */ /* 0x000fe400078e00ff */
[----:B------:R-:W-:-:S07]  /*1340*/  IMAD.U32 R88, RZ, RZ, UR4 ;  /* 0x00000004ff587e24 */ /* 0x000fce000f8e00ff */
.L_x_12:
        /* <DEDUP_REMOVED lines=10> */
[----:B------:R-:W-:Y:S05]  /*13f0*/  BRA `(.L_x_14) ;  /* 0x0000000000087947 */ /* 0x000fea0003800000 */
.L_x_15:
[----:B------:R-:W-:Y:S02]  /*1400*/  ULDC UR4, c[0x0][0x5a0] ;  /* 0x0001680000047ab9 */ /* 0x000fe40000000800 */
[----:B-1----:R-:W-:-:S07]  /*1410*/  IMAD.U32 R89, RZ, RZ, UR4 ;  /* 0x00000004ff597e24 */ /* 0x002fce000f8e00ff */
.L_x_14:
[----:B------:R-:W-:-:S13]  /*1420*/  LOP3.LUT P0, RZ, R6, 0xff, RZ, 0xc0, !PT ;  /* 0x000000ff06ff7812 */ /* 0x000fda000780c0ff */
[----:B------:R-:W-:Y:S05]  /*1430*/  @!P0 EXIT ;  /* 0x000000000000894d */ /* 0x000fea0003800000 */
[----:B------:R-:W-:Y:S01]  /*1440*/  ULDC UR4, c[0x0][0x28c] ;  /* 0x0000a30000047ab9 */ /* 0x000fe20000000800 */
[----:B------:R-:W-:Y:S01]  /*1450*/  LOP3.LUT R23, R0, 0x1, RZ, 0xfc, !PT ;  /* 0x0000000100177812 */ /* 0x000fe200078efcff */
[----:B------:R-:W-:Y:S01]  /*1460*/  UIADD3 UR4, UR4, 0x3f, URZ ;  /* 0x0000003f04047890 */ /* 0x000fe2000fffe03f */
[----:B------:R-:W-:Y:S02]  /*1470*/  LOP3.LUT R156, R19, 0x1, RZ, 0xfc, !PT ;  /* 0x00000001139c7812 */ /* 0x000fe400078efcff */
[----:B------:R-:W-:Y:S01]  /*1480*/  CS2R R90, SRZ ;  /* 0x00000000005a7805 */ /* 0x000fe2000001ff00 */
[----:B------:R-:W-:Y:S01]  /*1490*/  ULDC.64 UR48, c[0x0][0x198] ;  /* 0x0000660000307ab9 */ /* 0x000fe20000000a00 */
[----:B------:R-:W-:Y:S01]  /*14a0*/  USHF.R.S32.HI UR5, URZ, 0x1f, UR4 ;  /* 0x0000001f3f057899 */ /* 0x000fe20008011404 */
[----:B------:R-:W-:-:S03]  /*14b0*/  UMOV UR39, URZ ;  /* 0x0000003f00277c82 */ /* 0x000fc60008000000 */
[----:B------:R-:W-:-:S03]  /*14c0*/  ULEA.HI UR5, UR5, UR4, URZ, 0x6 ;  /* 0x0000000405057291 */ /* 0x000fc6000f8f303f */
[----:B------:R-:W-:Y:S01]  /*14d0*/  UMOV UR4, URZ ;  /* 0x0000003f00047c82 */ /* 0x000fe20008000000 */
[----:B------:R-:W-:-:S12]  /*14e0*/  USHF.R.S32.HI UR50, URZ, 0x6, UR5 ;  /* 0x000000063f327899 */ /* 0x000fd80008011405 */
.L_x_94:
[----:B------:R-:W-:Y:S01]  /*14f0*/  LOP3.LUT R0, R18, 0x80, RZ, 0xc0, !PT ;  /* 0x0000008012007812 */ /* 0x000fe200078ec0ff */
[----:B------:R-:W3:Y:S01]  /*1500*/  S2UR UR9, SR_CgaCtaId ;  /* 0x00000000000979c3 */ /* 0x000ee20000008800 */
[----:B------:R-:W-:Y:S01]  /*1510*/  UMOV UR51, 0x400 ;  /* 0x0000040000337882 */ /* 0x000fe20000000000 */
[----:B------:R-:W-:Y:S01]  /*1520*/  UMOV UR6, URZ ;  /* 0x0000003f00067c82 */ /* 0x000fe20008000000 */
[----:B------:R-:W-:Y:S01]  /*1530*/  SHF.R.U32.HI R0, RZ, 0x7, R0 ;  /* 0x00000007ff007819 */ /* 0x000fe20000011600 */
[----:B------:R-:W-:Y:S01]  /*1540*/  UMOV UR5, URZ ;  /* 0x0000003f00057c82 */ /* 0x000fe20008000000 */
[----:B------:R-:W-:Y:S01]  /*1550*/  UMOV UR13, UR4 ;  /* 0x00000004000d7c82 */ /* 0x000fe20008000000 */
[----:B------:R-:W-:Y:S02]  /*1560*/  CS2R R92, SRZ ;  /* 0x00000000005c7805 */ /* 0x000fe4000001ff00 */
[----:B------:R-:W-:Y:S01]  /*1570*/  CS2R R94, SRZ ;  /* 0x00000000005e7805 */ /* 0x000fe2000001ff00 */
[----:B--2---:R-:W2:Y:S01]  /*1580*/  LDC R4, c[0x0][0x28c] ;  /* 0x0000a300ff047b82 */ /* 0x004ea20000000800 */
[----:B------:R-:W4:Y:S01]  /*1590*/  SHFL.IDX PT, R0, R0, RZ, 0x1f ;  /* 0x00001fff00007589 */ /* 0x000f2200000e0000 */
[----:B------:R-:W-:-:S02]  /*15a0*/  CS2R R96, SRZ ;  /* 0x0000000000607805 */ /* 0x000fc4000001ff00 */
[----:B------:R-:W-:Y:S02]  /*15b0*/  CS2R R98, SRZ ;  /* 0x0000000000627805 */ /* 0x000fe4000001ff00 */
[----:B------:R-:W-:Y:S02]  /*15c0*/  CS2R R100, SRZ ;  /* 0x0000000000647805 */ /* 0x000fe4000001ff00 */
[----:B------:R-:W-:Y:S02]  /*15d0*/  CS2R R102, SRZ ;  /* 0x0000000000667805 */ /* 0x000fe4000001ff00 */
[----:B------:R-:W-:Y:S02]  /*15e0*/  CS2R R104, SRZ ;  /* 0x0000000000687805 */ /* 0x000fe4000001ff00 */
[----:B------:R-:W-:Y:S02]  /*15f0*/  CS2R R106, SRZ ;  /* 0x00000000006a7805 */ /* 0x000fe4000001ff00 */
[----:B------:R-:W-:-:S02]  /*1600*/  CS2R R108, SRZ ;  /* 0x00000000006c7805 */ /* 0x000fc4000001ff00 */
[----:B------:R-:W-:Y:S02]  /*1610*/  CS2R R110, SRZ ;  /* 0x00000000006e7805 */ /* 0x000fe4000001ff00 */
[----:B------:R-:W-:Y:S02]  /*1620*/  CS2R R112, SRZ ;  /* 0x0000000000707805 */ /* 0x000fe4000001ff00 */
[----:B------:R-:W-:Y:S02]  /*1630*/  CS2R R114, SRZ ;  /* 0x0000000000727805 */ /* 0x000fe4000001ff00 */
[----:B------:R-:W-:Y:S02]  /*1640*/  CS2R R116, SRZ ;  /* 0x0000000000747805 */ /* 0x000fe4000001ff00 */
[----:B------:R-:W-:Y:S02]  /*1650*/  CS2R R118, SRZ ;  /* 0x0000000000767805 */ /* 0x000fe4000001ff00 */
[----:B------:R-:W-:-:S02]  /*1660*/  CS2R R120, SRZ ;  /* 0x0000000000787805 */ /* 0x000fc4000001ff00 */
[----:B------:R-:W-:Y:S01]  /*1670*/  CS2R R122, SRZ ;  /* 0x00000000007a7805 */ /* 0x000fe2000001ff00 */
[----:B---3--:R-:W-:Y:S01]  /*1680*/  ULEA UR51, UR9, UR51, 0x18 ;  /* 0x0000003309337291 */ /* 0x008fe2000f8ec03f */
[----:B------:R-:W-:Y:S02]  /*1690*/  CS2R R124, SRZ ;  /* 0x00000000007c7805 */ /* 0x000fe4000001ff00 */
[----:B------:R-:W-:Y:S02]  /*16a0*/  CS2R R126, SRZ ;  /* 0x00000000007e7805 */ /* 0x000fe4000001ff00 */
[----:B------:R-:W-:Y:S02]  /*16b0*/  CS2R R128, SRZ ;  /* 0x0000000000807805 */ /* 0x000fe4000001ff00 */
[----:B------:R-:W-:Y:S02]  /*16c0*/  CS2R R130, SRZ ;  /* 0x0000000000827805 */ /* 0x000fe4000001ff00 */
[----:B------:R-:W-:-:S02]  /*16d0*/  CS2R R132, SRZ ;  /* 0x0000000000847805 */ /* 0x000fc4000001ff00 */
[----:B------:R-:W-:Y:S02]  /*16e0*/  CS2R R134, SRZ ;  /* 0x0000000000867805 */ /* 0x000fe4000001ff00 */
[----:B------:R-:W-:Y:S02]  /*16f0*/  CS2R R136, SRZ ;  /* 0x0000000000887805 */ /* 0x000fe4000001ff00 */
[----:B--2---:R-:W-:Y:S02]  /*1700*/  ISETP.GE.AND P0, PT, R4, 0x1, PT ;  /* 0x000000010400780c */ /* 0x004fe40003f06270 */
[----:B------:R-:W-:Y:S02]  /*1710*/  CS2R R138, SRZ ;  /* 0x00000000008a7805 */ /* 0x000fe4000001ff00 */
[----:B----4-:R-:W-:Y:S02]  /*1720*/  R2UR UR7, R0 ;  /* 0x00000000000772ca */ /* 0x010fe400000e0000 */
        /* <DEDUP_REMOVED lines=8> */
[----:B------:R-:W-:Y:S02]  /*17b0*/  MOV R6, UR39 ;  /* 0x0000002700067c02 */ /* 0x000fe40008000f00 */
[----:B------:R-:W-:Y:S02]  /*17c0*/  CS2R R24, SRZ ;  /* 0x0000000000187805 */ /* 0x000fe4000001ff00 */
[----:B------:R-:W-:Y:S02]  /*17d0*/  CS2R R26, SRZ ;  /* 0x00000000001a7805 */ /* 0x000fe4000001ff00 */
[----:B------:R-:W-:Y:S01]  /*17e0*/  CS2R R28, SRZ ;  /* 0x00000000001c7805 */ /* 0x000fe2000001ff00 */
[----:B------:R-:W-:Y:S01]  /*17f0*/  ULEA.HI UR8, UR7, UR7, URZ, 0x1 ;  /* 0x0000000707087291 */ /* 0x000fe2000f8f083f */
[----:B------:R-:W-:-:S02]  /*1800*/  CS2R R30, SRZ ;  /* 0x00000000001e7805 */ /* 0x000fc4000001ff00 */
[----:B------:R-:W-:Y:S02]  /*1810*/  CS2R R32, SRZ ;  /* 0x0000000000207805 */ /* 0x000fe4000001ff00 */
[----:B------:R-:W-:Y:S01]  /*1820*/  CS2R R34, SRZ ;  /* 0x0000000000227805 */ /* 0x000fe2000001ff00 */
[----:B------:R-:W-:Y:S01]  /*1830*/  ULOP3.LUT UR8, UR8, 0xffffe, URZ, 0xc0, !UPT ;  /* 0x000ffffe08087892 */ /* 0x000fe2000f8ec03f */
[----:B------:R-:W-:Y:S02]  /*1840*/  CS2R R36, SRZ ;  /* 0x0000000000247805 */ /* 0x000fe4000001ff00 */
[----:B------:R-:W-:Y:S02]  /*1850*/  CS2R R38, SRZ ;  /* 0x0000000000267805 */ /* 0x000fe4000001ff00 */
[----:B------:R-:W-:Y:S01]  /*1860*/  CS2R R40, SRZ ;  /* 0x0000000000287805 */ /* 0x000fe2000001ff00 */
[----:B------:R-:W-:Y:S01]  /*1870*/  UIADD3 UR8, UR7, -UR8, URZ ;  /* 0x8000000807087290 */ /* 0x000fe2000fffe03f */
[----:B------:R-:W-:-:S02]  /*1880*/  CS2R R42, SRZ ;  /* 0x00000000002a7805 */ /* 0x000fc4000001ff00 */
[----:B------:R-:W-:Y:S01]  /*1890*/  CS2R R44, SRZ ;  /* 0x00000000002c7805 */ /* 0x000fe2000001ff00 */
[----:B------:R-:W-:Y:S01]  /*18a0*/  UMOV UR7, URZ ;  /* 0x0000003f00077c82 */ /* 0x000fe20008000000 */
[----:B------:R-:W-:Y:S01]  /*18b0*/  ULEA UR8, UR8, UR51, 0xc ;  /* 0x0000003308087291 */ /* 0x000fe2000f8e603f */
[----:B------:R-:W-:Y:S02]  /*18c0*/  CS2R R46, SRZ ;  /* 0x00000000002e7805 */ /* 0x000fe4000001ff00 */
[----:B------:R-:W-:Y:S02]  /*18d0*/  CS2R R48, SRZ ;  /* 0x0000000000307805 */ /* 0x000fe4000001ff00 */
[----:B------:R-:W-:Y:S01]  /*18e0*/  CS2R R50, SRZ ;  /* 0x0000000000327805 */ /* 0x000fe2000001ff00 */
[----:B------:R-:W-:Y:S01]  /*18f0*/  UIADD3 UR8, UR8, 0x6300, URZ ;  /* 0x0000630008087890 */ /* 0x000fe2000fffe03f */
[----:B------:R-:W-:Y:S02]  /*1900*/  CS2R R52, SRZ ;  /* 0x0000000000347805 */ /* 0x000fe4000001ff00 */
[----:B------:R-:W-:-:S02]  /*1910*/  CS2R R54, SRZ ;  /* 0x0000000000367805 */ /* 0x000fc4000001ff00 */
[----:B------:R-:W-:Y:S01]  /*1920*/  CS2R R56, SRZ ;  /* 0x0000000000387805 */ /* 0x000fe2000001ff00 */
[----:B------:R-:W-:Y:S01]  /*1930*/  USHF.R.U32.HI UR8, URZ, 0x4, UR8 ;  /* 0x000000043f087899 */ /* 0x000fe20008011608 */
[----:B------:R-:W-:Y:S02]  /*1940*/  CS2R R58, SRZ ;  /* 0x00000000003a7805 */ /* 0x000fe4000001ff00 */
[----:B------:R-:W-:Y:S02]  /*1950*/  CS2R R60, SRZ ;  /* 0x00000000003c7805 */ /* 0x000fe4000001ff00 */
[----:B------:R-:W-:Y:S01]  /*1960*/  CS2R R62, SRZ ;  /* 0x00000000003e7805 */ /* 0x000fe2000001ff00 */
[----:B------:R-:W-:Y:S01]  /*1970*/  ULOP3.LUT UR12, UR8, 0x3fff, URZ, 0xc0, !UPT ;  /* 0x00003fff080c7892 */ /* 0x000fe2000f8ec03f */
        /* <DEDUP_REMOVED lines=11> */
[----:B------:R-:W-:Y:S01]  /*1a30*/  CS2R R86, SRZ ;  /* 0x0000000000567805 */ /* 0x000fe2000001ff00 */
[----:B------:R-:W-:Y:S06]  /*1a40*/  @!P0 BRA `(.L_x_16) ;  /* 0x0000000800348947 */ /* 0x000fec0003800000 */
[----:B------:R-:W-:-:S13]  /*1a50*/  ISETP.NE.AND P1, PT, R156, 0x3, PT ;  /* 0x000000039c00780c */ /* 0x000fda0003f25270 */
[----:B------:R-:W-:Y:S05]  /*1a60*/  @!P1 BRA `(.L_x_17) ;  /* 0x0000000000049947 */ /* 0x000fea0003800000 */
[----:B------:R-:W-:Y:S01]  /*1a70*/  BPT.TRAP 0x1 ;  /* 0x000000040000795c */ /* 0x000fe20000300000 */
.L_x_17:
[----:B------:R-:W-:Y:S01]  /*1a80*/  ULEA UR5, UR4, UR51, 0x3 ;  /* 0x0000003304057291 */ /* 0x000fe2000f8e183f */
[----:B------:R-:W-:-:S05]  /*1a90*/  IMAD.U32 R0, RZ, RZ, UR39 ;  /* 0x00000027ff007e24 */ /* 0x000fca000f8e00ff */
[----:B------:R-:W-:-:S04]  /*1aa0*/  SHF.L.U32 R0, R0, 0x1f, RZ ;  /* 0x0000001f00007819 */ /* 0x000fc800000006ff */
[----:B------:R2:W3:Y:S01]  /*1ab0*/  SYNCS.PHASECHK.TRANS64.TRYWAIT P0, [UR5], R0 ;  /* 0x00000000ff0075a7 */ /* 0x0004e20008000145 */
[----:B------:R-:W-:Y:S05]  /*1ac0*/  @!P1 BRA `(.L_x_18) ;  /* 0x0000000000049947 */ /* 0x000fea0003800000 */
[----:B------:R-:W-:Y:S01]  /*1ad0*/  BPT.TRAP 0x1 ;  /* 0x000000040000795c */ /* 0x000fe20000300000 */
.L_x_18:
[----:B---3--:R-:W-:Y:S05]  /*1ae0*/  @P0 BRA `(.L_x_19) ;  /* 0x0000000000080947 */ /* 0x008fea0003800000 */
[----:B------:R-:W3:Y:S02]  /*1af0*/  SYNCS.PHASECHK.TRANS64.TRYWAIT P0, [UR5], R0 ;  /* 0x00000000ff0075a7 */ /* 0x000ee40008000145 */
[----:B---3--:R-:W-:Y:S05]  /*1b00*/  @!P0 BRA `(.L_x_20) ;  /* 0x00000074008c8947 */ /* 0x008fea0003800000 */
.L_x_19:
[----:B------:R-:W-:Y:S01]  /*1b10*/  UIADD3 UR5, UR51, 0x1e300, URZ ;  /* 0x0001e30033057890 */ /* 0x000fe2000fffe03f */
[----:B------:R-:W-:Y:S01]  /*1b20*/  WARPGROUP.ARRIVE ;  /* 0x00000000000079c5 */ /* 0x000fe20000000000 */
[----:B------:R-:W-:Y:S01]  /*1b30*/  ULOP3.LUT UR8, UR12, 0x10000, URZ, 0xfc, !UPT ;  /* 0x000100000c087892 */ /* 0x000fe2000f8efc3f */
[----:B------:R-:W-:Y:S01]  /*1b40*/  CS2R R92, SRZ ;  /* 0x00000000005c7805 */ /* 0x000fe2000001ff00 */
[----:B------:R-:W-:Y:S01]  /*1b50*/  USHF.R.U32.HI UR5, URZ, 0x4, UR5 ;  /* 0x000000043f057899 */ /* 0x000fe20008011605 */
[----:B------:R-:W-:Y:S01]  /*1b60*/  CS2R R94, SRZ ;  /* 0x00000000005e7805 */ /* 0x000fe2000001ff00 */
[----:B------:R-:W-:Y:S01]  /*1b70*/  ULEA UR8, UR4, UR8, 0x9 ;  /* 0x0000000804087291 */ /* 0x000fe2000f8e483f */
[----:B------:R-:W-:Y:S01]  /*1b80*/  CS2R R96, SRZ ;  /* 0x0000000000607805 */ /* 0x000fe2000001ff00 */
[----:B------:R-:W-:Y:S01]  /*1b90*/  ULOP3.LUT UR5, UR5, 0x3fff, URZ, 0xc0, !UPT ;  /* 0x00003fff05057892 */ /* 0x000fe2000f8ec03f */
[----:B------:R-:W-:Y:S01]  /*1ba0*/  CS2R R98, SRZ ;  /* 0x0000000000627805 */ /* 0x000fe2000001ff00 */
[----:B------:R-:W-:Y:S01]  /*1bb0*/  UMOV UR9, 0x80000020 ;  /* 0x8000002000097882 */ /* 0x000fe20000000000 */
[----:B------:R-:W-:Y:S01]  /*1bc0*/  UMOV UR11, 0x80000020 ;  /* 0x80000020000b7882 */ /* 0x000fe20000000000 */
[----:B------:R-:W-:Y:S01]  /*1bd0*/  ULOP3.LUT UR5, UR5, 0x10000, URZ, 0xfc, !UPT ;  /* 0x0001000005057892 */ /* 0x000fe2000f8efc3f */
[----:B------:R-:W-:Y:S01]  /*1be0*/  CS2R R100, SRZ ;  /* 0x0000000000647805 */ /* 0x000fe2000001ff00 */
[----:B------:R-:W-:Y:S01]  /*1bf0*/  ULDC UR6, c[0x0][0x50c] ;  /* 0x0001430000067ab9 */ /* 0x000fe20000000800 */
[----:B------:R-:W-:Y:S01]  /*1c00*/  CS2R R102, SRZ ;  /* 0x0000000000667805 */ /* 0x000fe2000001ff00 */
[----:B------:R-:W-:Y:S01]  /*1c10*/  ULEA UR10, UR4, UR5, 0x9 ;  /* 0x00000005040a7291 */ /* 0x000fe2000f8e483f */
[----:B------:R-:W-:Y:S01]  /*1c20*/  CS2R R104, SRZ ;  /* 0x0000000000687805 */ /* 0x000fe2000001ff00 */
[----:B------:R-:W-:Y:S01]  /*1c30*/  UISETP.NE.AND UP0, UPT, UR6, 0x2, UPT ;  /* 0x000000020600788c */ /* 0x000fe2000bf05270 */
[----:B------:R-:W-:Y:S01]  /*1c40*/  CS2R R106, SRZ ;  /* 0x00000000006a7805 */ /* 0x000fe2000001ff00 */
[----:B------:R-:W-:Y:S01]  /*1c50*/  UMOV UR5, 0x2 ;  /* 0x0000000200057882 */ /* 0x000fe20000000000 */
[----:B------:R-:W-:Y:S01]  /*1c60*/  CS2R R108, SRZ ;  /* 0x00000000006c7805 */ /* 0x000fe2000001ff00 */
[----:B------:R-:W-:Y:S01]  /*1c70*/  USEL UR6, URZ, 0x1, UP0 ;  /* 0x000000013f067887 */ /* 0x000fe20008000000 */
[----:B------:R-:W-:-:S02]  /*1c80*/  CS2R R110, SRZ ;  /* 0x00000000006e7805 */ /* 0x000fc4000001ff00 */
[----:B------:R-:W-:Y:S01]  /*1c90*/  CS2R R112, SRZ ;  /* 0x0000000000707805 */ /* 0x000fe2000001ff00 */
[----:B------:R-:W-:Y:S01]  /*1ca0*/  QGMMA.64x128x32.F32.E4M3.E4M3 R24, gdesc[UR8], RZ, !UPT, gsb0 ;  /* 0x01e00000081879f3 */ /* 0x000fe2000c0008ff */
[----:B------:R-:W-:Y:S01]  /*1cb0*/  UIADD3 UR8, UR8, 0x2, URZ ;  /* 0x0000000208087890 */ /* 0x000fe2000fffe03f */
[----:B------:R-:W-:Y:S01]  /*1cc0*/  CS2R R114, SRZ ;  /* 0x0000000000727805 */ /* 0x000fe2000001ff00 */
[----:B------:R-:W-:Y:S01]  /*1cd0*/  UIADD3 UR10, UR10, 0x2, URZ ;  /* 0x000000020a0a7890 */ /* 0x000fe2000fffe03f */
[----:B------:R-:W-:Y:S01]  /*1ce0*/  ISETP.NE.AND P0, PT, RZ, UR6, PT ;  /* 0x00000006ff007c0c */ /* 0x000fe2000bf05270 */
[----:B------:R-:W-:Y:S01]  /*1cf0*/  UMOV UR9, 0x80000020 ;  /* 0x8000002000097882 */ /* 0x000fe20000000000 */
[----:B------:R-:W-:Y:S01]  /*1d00*/  UMOV UR11, 0x80000020 ;  /* 0x80000020000b7882 */ /* 0x000fe20000000000 */
        /* <DEDUP_REMOVED lines=19> */
[----:B------:R-:W-:Y:S01]  /*1e40*/  CS2R R154, SRZ ;  /* 0x00000000009a7805 */ /* 0x000fe2000001ff00 */
[----:B------:R-:W-:-:S02]  /*1e50*/  WARPGROUP.DEPBAR.LE gsb0, 0x0 ;  /* 0x00008000000079c5 */ /* 0x000fc40000010000 */
[----:B------:R-:W-:-:S06]  /*1e60*/  WARPGROUP.ARRIVE ;  /* 0x00000000000079c5 */ /* 0x000fcc0000000000 */
[----:B------:R-:W-:Y:S03]  /*1e70*/  QGMMA.64x128x32.F32.E4M3.E4M3 R24, gdesc[UR8], R24, gsb0 ;  /* 0x01e00000081879f3 */ /* 0x000fe60008000818 */
[----:B------:R-:W-:Y:S02]  /*1e80*/  WARPGROUP.DEPBAR.LE gsb0, 0x0 ;  /* 0x00008000000079c5 */ /* 0x000fe40000010000 */
[----:B------:R-:W-:Y:S05]  /*1e90*/  @!P0 BRA `(.L_x_21) ;  /* 0x0000000400048947 */ /* 0x000fea0003800000 */
[----:B------:R-:W-:Y:S01]  /*1ea0*/  FADD R155, RZ, R24 ;  /* 0x00000018ff9b7221 */ /* 0x000fe20000000000 */
[----:B------:R-:W-:-:S01]  /*1eb0*/  FADD R154, RZ, R25 ;  /* 0x00000019ff9a7221 */ /* 0x000fc20000000000 */
        /* <DEDUP_REMOVED lines=62> */
[----:B------:R-:W-:-:S06]  /*22a0*/  UMOV UR5, URZ ;  /* 0x0000003f00057c82 */ /* 0x000fcc0008000000 */
.L_x_21:
[----:B------:R-:W-:-:S04]  /*22b0*/  UIADD3 UR13, UR4, 0x1, URZ ;  /* 0x00000001040d7890 */ /* 0x000fc8000fffe03f */
[----:B------:R-:W-:-:S04]  /*22c0*/  UISETP.NE.AND UP0, UPT, UR13, 0xc, UPT ;  /* 0x0000000c0d00788c */ /* 0x000fc8000bf05270 */
[----:B------:R-:W-:Y:S02]  /*22d0*/  USEL UR7, URZ, 0x1, UP0 ;  /* 0x000000013f077887 */ /* 0x000fe40008000000 */
[----:B------:R-:W-:Y:S02]  /*22e0*/  USEL UR13, UR13, URZ, UP0 ;  /* 0x0000003f0d0d7287 */ /* 0x000fe40008000000 */
[----:B------:R-:W-:-:S06]  /*22f0*/  ULOP3.LUT UR7, UR39, UR7, URZ, 0x3c, !UPT ;  /* 0x0000000727077292 */ /* 0x000fcc000f8e3c3f */
[----:B------:R-:W-:Y:S01]  /*2300*/  IMAD.U32 R6, RZ, RZ, UR7 ;  /* 0x00000007ff067e24 */ /* 0x000fe2000f8e00ff */
[----:B------:R-:W-:-:S06]  /*2310*/  UMOV UR7, 0x1 ;  /* 0x0000000100077882 */ /* 0x000fcc0000000000 */
.L_x_16:
[----:B------:R-:W-:-:S04]  /*2320*/  UISETP.LT.AND UP0, UPT, UR50, 0x1, UPT ;  /* 0x000000013200788c */ /* 0x000fc8000bf01270 */
[----:B------:R-:W-:-:S04]  /*2330*/  USEL UR8, UR50, 0x1, UP0 ;  /* 0x0000000132087887 */ /* 0x000fc80008000000 */
[----:B------:R-:W-:-:S04]  /*2340*/  UIADD3 UR8, UR50, -UR8, URZ ;  /* 0x8000000832087290 */ /* 0x000fc8000fffe03f */
[----:B------:R-:W-:-:S06]  /*2350*/  UISETP.GE.AND UP0, UPT, UR8, 0x1, UPT ;  /* 0x000000010800788c */ /* 0x000fcc000bf06270 */
[----:B------:R-:W-:-:S13]  /*2360*/  PLOP3.LUT P0, PT, PT, PT, UP0, 0x80, 0x0 ;  /* 0x000000000000781c */ /* 0x000fda0003f0f008 */
[----:B------:R-:W-:Y:S05]  /*2370*/  @!P0 BRA `(.L_x_22) ;  /* 0x0000000400fc8947 */ /* 0x000fea0003800000 */
[----:B--23--:R-:W-:Y:S01]  /*2380*/  IMAD.U32 R0, RZ, RZ, UR8 ;  /* 0x00000008ff007e24 */ /* 0x00cfe2000f8e00ff */
[----:B------:R-:W-:Y:S01]  /*2390*/  UMOV UR14, UR4 ;  /* 0x00000004000e7c82 */ /* 0x000fe20008000000 */
[----:B------:R-:W-:-:S05]  /*23a0*/  ULDC UR15, c[0x0][0x50c] ;  /* 0x00014300000f7ab9 */ /* 0x000fca0000000800 */
.L_x_30:
[----:B------:R-:W-:-:S13]  /*23b0*/  ISETP.NE.AND P1, PT, R156, 0x3, PT ;  /* 0x000000039c00780c */ /* 0x000fda0003f25270 */
[----:B--23--:R-:W-:Y:S05]  /*23c0*/  @!P1 BRA `(.L_x_23) ;  /* 0x0000000000049947 */ /* 0x00cfea0003800000 */
[----:B------:R-:W-:Y:S01]  /*23d0*/  BPT.TRAP 0x1 ;  /* 0x000000040000795c */ /* 0x000fe20000300000 */
.L_x_23:
[----:B------:R-:W-:Y:S01]  /*23e0*/  ULEA UR8, UR13, UR51, 0x3 ;  /* 0x000000330d087291 */ /* 0x000fe2000f8e183f */
[----:B------:R-:W-:-:S08]  /*23f0*/  SHF.L.U32 R4, R6, 0x1f, RZ ;  /* 0x0000001f06047819 */ /* 0x000fd000000006ff */
[----:B------:R2:W3:Y:S01]  /*2400*/  SYNCS.PHASECHK.TRANS64.TRYWAIT P0, [UR8], R4 ;  /* 0x00000004ff0075a7 */ /* 0x0004e20008000148 */
[----:B------:R-:W-:Y:S05]  /*2410*/  @!P1 BRA `(.L_x_24) ;  /* 0x0000000000049947 */ /* 0x000fea0003800000 */
[----:B------:R-:W-:Y:S01]  /*2420*/  BPT.TRAP 0x1 ;  /* 0x000000040000795c */ /* 0x000fe20000300000 */
.L_x_24:
[----:B---3--:R-:W-:Y:S05]  /*2430*/  @P0 BRA `(.L_x_25) ;  /* 0x0000000000080947 */ /* 0x008fea0003800000 */
[----:B------:R-:W3:Y:S02]  /*2440*/  SYNCS.PHASECHK.TRANS64.TRYWAIT P0, [UR8], R4 ;  /* 0x00000004ff0075a7 */ /* 0x000ee40008000148 */
[----:B---3--:R-:W-:Y:S05]  /*2450*/  @!P0 BRA `(.L_x_26) ;  /* 0x0000006c00508947 */ /* 0x008fea0003800000 */
.L_x_25:
[----:B------:R-:W-:Y:S01]  /*2460*/  UIADD3 UR8, UR51, 0x1e300, URZ ;  /* 0x0001e30033087890 */ /* 0x000fe2000fffe03f */
[----:B------:R-:W-:Y:S01]  /*2470*/  WARPGROUP.ARRIVE ;  /* 0x00000000000079c5 */ /* 0x000fe20000000000 */
[----:B------:R-:W-:Y:S02]  /*2480*/  UISETP.NE.AND UP0, UPT, UR6, URZ, UPT ;  /* 0x0000003f0600728c */ /* 0x000fe4000bf05270 */
[----:B------:R-:W-:Y:S02]  /*2490*/  USHF.R.U32.HI UR8, URZ, 0x4, UR8 ;  /* 0x000000043f087899 */ /* 0x000fe40008011608 */
[----:B------:R-:W-:Y:S02]  /*24a0*/  USEL UR7, UR7, URZ, !UP0 ;  /* 0x0000003f07077287 */ /* 0x000fe4000c000000 */
[----:B------:R-:W-:Y:S02]  /*24b0*/  ULOP3.LUT UR6, UR8, 0x3fff, URZ, 0xc0, !UPT ;  /* 0x00003fff08067892 */ /* 0x000fe4000f8ec03f */
[----:B------:R-:W-:-:S02]  /*24c0*/  ULOP3.LUT UR8, UR12, 0x10000, URZ, 0xfc, !UPT ;  /* 0x000100000c087892 */ /* 0x000fc4000f8efc3f */
[----:B------:R-:W-:Y:S02]  /*24d0*/  ULOP3.LUT UR6, UR6, 0x10000, URZ, 0xfc, !UPT ;  /* 0x0001000006067892 */ /* 0x000fe4000f8efc3f */
[----:B------:R-:W-:Y:S02]  /*24e0*/  UISETP.NE.U32.AND UP0, UPT, UR7, URZ, UPT ;  /* 0x0000003f0700728c */ /* 0x000fe4000bf05070 */
[----:B------:R-:W-:Y:S02]  /*24f0*/  ULEA UR8, UR13, UR8, 0x9 ;  /* 0x000000080d087291 */ /* 0x000fe4000f8e483f */
[----:B------:R-:W-:Y:S01]  /*2500*/  ULEA UR10, UR13, UR6, 0x9 ;  /* 0x000000060d0a7291 */ /* 0x000fe2000f8e483f */
[----:B------:R-:W-:Y:S01]  /*2510*/  UMOV UR9, 0x80000020 ;  /* 0x8000002000097882 */ /* 0x000fe20000000000 */
[----:B------:R-:W-:Y:S01]  /*2520*/  UMOV UR11, 0x80000020 ;  /* 0x80000020000b7882 */ /* 0x000fe20000000000 */
[----:B------:R-:W-:-:S06]  /*2530*/  UIADD3 UR5, UR5, 0x2, URZ ;  /* 0x0000000205057890 */ /* 0x000fcc000fffe03f */
[----:B------:R-:W-:Y:S01]  /*2540*/  QGMMA.64x128x32.F32.E4M3.E4M3 R24, gdesc[UR8], R24, UP0, gsb0 ;  /* 0x01e00000081879f3 */ /* 0x000fe2000b800818 */
[----:B------:R-:W-:Y:S02]  /*2550*/  UIADD3 UR8, UR8, 0x2, URZ ;  /* 0x0000000208087890 */ /* 0x000fe4000fffe03f */
[----:B------:R-:W-:Y:S01]  /*2560*/  UIADD3 UR10, UR10, 0x2, URZ ;  /* 0x000000020a0a7890 */ /* 0x000fe2000fffe03f */
[----:B------:R-:W-:Y:S01]  /*2570*/  UMOV UR9, 0x80000020 ;  /* 0x8000002000097882 */ /* 0x000fe20000000000 */
[----:B------:R-:W-:Y:S01]  /*2580*/  UMOV UR11, 0x80000020 ;  /* 0x80000020000b7882 */ /* 0x000fe20000000000 */
[----:B------:R-:W-:-:S04]  /*2590*/  UISETP.NE.AND UP0, UPT, UR5, UR15, UPT ;  /* 0x0000000f0500728c */ /* 0x000fc8000bf05270 */
[----:B------:R-:W-:-:S06]  /*25a0*/  USEL UR6, URZ, 0x1, UP0 ;  /* 0x000000013f067887 */ /* 0x000fcc0008000000 */
[----:B------:R-:W-:Y:S01]  /*25b0*/  ISETP.NE.AND P0, PT, RZ, UR6, PT ;  /* 0x00000006ff007c0c */ /* 0x000fe2000bf05270 */
[----:B------:R-:W-:Y:S02]  /*25c0*/  WARPGROUP.DEPBAR.LE gsb0, 0x0 ;  /* 0x00008000000079c5 */ /* 0x000fe40000010000 */
[----:B------:R-:W-:-:S06]  /*25d0*/  WARPGROUP.ARRIVE ;  /* 0x00000000000079c5 */ /* 0x000fcc0000000000 */
[----:B------:R-:W-:Y:S03]  /*25e0*/  QGMMA.64x128x32.F32.E4M3.E4M3 R24, gdesc[UR8], R24, gsb0 ;  /* 0x01e00000081879f3 */ /* 0x000fe60008000818 */
[----:B------:R-:W-:Y:S02]  /*25f0*/  WARPGROUP.DEPBAR.LE gsb0, 0x0 ;  /* 0x00008000000079c5 */ /* 0x000fe40000010000 */
[----:B------:R-:W-:Y:S05]  /*2600*/  @!P0 BRA `(.L_x_27) ;  /* 0x0000000400048947 */ /* 0x000fea0003800000 */
[----:B------:R-:W-:Y:S01]  /*2610*/  FADD R155, R24, R155 ;  /* 0x0000009b189b7221 */ /* 0x000fe20000000000 */
[----:B------:R-:W-:-:S01]  /*2620*/  FADD R154, R25, R154 ;  /* 0x0000009a199a7221 */ /* 0x000fc20000000000 */
        /* <DEDUP_REMOVED lines=62> */
[----:B------:R-:W-:-:S06]  /*2a10*/  UMOV UR5, URZ ;  /* 0x0000003f00057c82 */ /* 0x000fcc0008000000 */
.L_x_27:
[----:B------:R-:W-:Y:S05]  /*2a20*/  @!P1 BRA `(.L_x_28) ;  /* 0x0000000000049947 */ /* 0x000fea0003800000 */
[----:B------:R-:W-:Y:S01]  /*2a30*/  BPT.TRAP 0x1 ;  /* 0x000000040000795c */ /* 0x000fe20000300000 */
.L_x_28:
[----:B------:R-:W-:Y:S01]  /*2a40*/  ULEA UR7, UR14, UR51, 0x3 ;  /* 0x000000330e077291 */ /* 0x000fe2000f8e183f */
[----:B------:R-:W-:-:S03]  /*2a50*/  ISETP.GT.U32.AND P0, PT, R19, 0x1, PT ;  /* 0x000000011300780c */ /* 0x000fc60003f04070 */
[----:B------:R-:W-:-:S04]  /*2a60*/  UIADD3 UR7, UR7, 0x60, URZ ;  /* 0x0000006007077890 */ /* 0x000fc8000fffe03f */
[----:B------:R-:W-:-:S09]  /*2a70*/  UPRMT UR7, URZ, 0x654, UR7 ;  /* 0x000006543f077896 */ /* 0x000fd20008000007 */
[----:B------:R-:W-:Y:S01]  /*2a80*/  SYNCS.ARRIVE.TRANS64.RED.A1T0 RZ, [UR7], RZ ;  /* 0x000000ffffff79a7 */ /* 0x000fe20008100407 */
[----:B------:R-:W-:Y:S05]  /*2a90*/  @P0 BRA `(.L_x_29) ;  /* 0x0000000000040947 */ /* 0x000fea0003800000 */
[----:B------:R-:W-:Y:S01]  /*2aa0*/  BPT.TRAP 0x1 ;  /* 0x000000040000795c */ /* 0x000fe20000300000 */
.L_x_29:
[----:B------:R-:W-:Y:S01]  /*2ab0*/  UIADD3 UR13, UR13, 0x1, URZ ;  /* 0x000000010d0d7890 */ /* 0x000fe2000fffe03f */
[C---:B------:R-:W-:Y:S01]  /*2ac0*/  ISETP.GT.AND P0, PT, R0.reuse, 0x1, PT ;  /* 0x000000010000780c */ /* 0x040fe20003f04270 */
[----:B------:R-:W-:Y:S01]  /*2ad0*/  UIADD3 UR14, UR14, 0x1, URZ ;  /* 0x000000010e0e7890 */ /* 0x000fe2000fffe03f */
[----:B------:R-:W-:Y:S01]  /*2ae0*/  VIADD R0, R0, 0xffffffff ;  /* 0xffffffff00007836 */ /* 0x000fe20000000000 */
[----:B------:R-:W-:Y:S02]  /*2af0*/  UISETP.NE.AND UP0, UPT, UR13, 0xc, UPT ;  /* 0x0000000c0d00788c */ /* 0x000fe4000bf05270 */
[----:B------:R-:W-:Y:S02]  /*2b00*/  UISETP.NE.AND UP1, UPT, UR14, 0xc, UPT ;  /* 0x0000000c0e00788c */ /* 0x000fe4000bf25270 */
[----:B------:R-:W-:Y:S02]  /*2b10*/  USEL UR7, URZ, 0x1, UP0 ;  /* 0x000000013f077887 */ /* 0x000fe40008000000 */
[----:B------:R-:W-:-:S02]  /*2b20*/  USEL UR13, UR13, URZ, UP0 ;  /* 0x0000003f0d0d7287 */ /* 0x000fc40008000000 */
[----:B------:R-:W-:Y:S02]  /*2b30*/  USEL UR14, UR14, URZ, UP1 ;  /* 0x0000003f0e0e7287 */ /* 0x000fe40008800000 */
[----:B------:R-:W-:Y:S01]  /*2b40*/  LOP3.LUT R6, R6, UR7, RZ, 0x3c, !PT ;  /* 0x0000000706067c12 */ /* 0x000fe2000f8e3cff */
[----:B------:R-:W-:Y:S01]  /*2b50*/  UMOV UR7, 0x1 ;  /* 0x0000000100077882 */ /* 0x000fe20000000000 */
[----:B------:R-:W-:Y:S08]  /*2b60*/  @P0 BRA `(.L_x_30) ;  /* 0xfffffff800100947 */ /* 0x000ff0000383ffff */
.L_x_22:
[----:B------:R-:W-:Y:S01]  /*2b70*/  UISETP.NE.AND UP0, UPT, UR5, URZ, UPT ;  /* 0x0000003f0500728c */ /* 0x000fe2000bf05270 */
[----:B--23--:R-:W2:Y:S03]  /*2b80*/  LDC R0, c[0x0][0x28c] ;  /* 0x0000a300ff007b82 */ /* 0x00cea60000000800 */
[----:B------:R-:W-:-:S06]  /*2b90*/  USEL UR5, URZ, 0x1, !UP0 ;  /* 0x000000013f057887 */ /* 0x000fcc000c000000 */
[----:B------:R-:W-:Y:S02]  /*2ba0*/  ISETP.NE.AND P0, PT, RZ, UR5, PT ;  /* 0x00000005ff007c0c */ /* 0x000fe4000bf05270 */
[----:B--2---:R-:W-:-:S11]  /*2bb0*/  ISETP.GE.AND P1, PT, R0, 0x1, PT ;  /* 0x000000010000780c */ /* 0x004fd60003f26270 */
[----:B------:R-:W-:Y:S05]  /*2bc0*/  @!P0 BRA `(.L_x_31) ;  /* 0x0000000400008947 */ /* 0x000fea0003800000 */
[----:B------:R-:W-:Y:S01]  /*2bd0*/  FADD R155, R24, R155 ;  /* 0x0000009b189b7221 */ /* 0x000fe20000000000 */
        /* <DEDUP_REMOVED lines=62> */
[----:B------:R-:W-:-:S07]  /*2fc0*/  FADD R92, R92, R87 ;  /* 0x000000575c5c7221 */ /* 0x000fce0000000000 */
.L_x_31:
[----:B------:R-:W-:Y:S05]  /*2fd0*/  @!P1 BRA `(.L_x_32) ;  /* 0x0000000000409947 */ /* 0x000fea0003800000 */
[----:B------:R-:W-:-:S13]  /*2fe0*/  ISETP.NE.AND P0, PT, R156, 0x3, PT ;  /* 0x000000039c00780c */ /* 0x000fda0003f05270 */
[----:B------:R-:W-:Y:S05]  /*2ff0*/  @!P0 BRA `(.L_x_33) ;  /* 0x0000000000048947 */ /* 0x000fea0003800000 */
[----:B------:R-:W-:Y:S01]  /*3000*/  BPT.TRAP 0x1 ;  /* 0x000000040000795c */ /* 0x000fe20000300000 */
.L_x_33:
[----:B------:R-:W-:Y:S01]  /*3010*/  UISETP.LT.AND UP0, UPT, UR50, 0x1, UPT ;  /* 0x000000013200788c */ /* 0x000fe2000bf01270 */
[----:B------:R-:W-:-:S03]  /*3020*/  ISETP.GT.U32.AND P0, PT, R19, 0x1, PT ;  /* 0x000000011300780c */ /* 0x000fc60003f04070 */
[----:B------:R-:W-:-:S04]  /*3030*/  USEL UR5, UR50, 0x1, UP0 ;  /* 0x0000000132057887 */ /* 0x000fc80008000000 */
[----:B------:R-:W-:-:S04]  /*3040*/  UIADD3 UR5, UR4, UR50, -UR5 ;  /* 0x0000003204057290 */ /* 0x000fc8000fffe805 */
[----:B------:R-:W-:-:S04]  /*3050*/  UIMAD.WIDE.U32 UR6, UR5, -0x55555555, URZ ;  /* 0xaaaaaaab050678a5 */ /* 0x000fc8000f8e003f */
[----:B------:R-:W-:-:S04]  /*3060*/  USHF.R.U32.HI UR6, URZ, 0x3, UR7 ;  /* 0x000000033f067899 */ /* 0x000fc80008011607 */
[----:B------:R-:W-:-:S04]  /*3070*/  UIMAD UR5, UR6, -0xc, UR5 ;  /* 0xfffffff4060578a4 */ /* 0x000fc8000f8e0205 */
[----:B------:R-:W-:-:S04]  /*3080*/  ULEA UR5, UR5, UR51, 0x3 ;  /* 0x0000003305057291 */ /* 0x000fc8000f8e183f */
[----:B------:R-:W-:-:S04]  /*3090*/  UIADD3 UR5, UR5, 0x60, URZ ;  /* 0x0000006005057890 */ /* 0x000fc8000fffe03f */
[----:B------:R-:W-:-:S09]  /*30a0*/  UPRMT UR5, URZ, 0x654, UR5 ;  /* 0x000006543f057896 */ /* 0x000fd20008000005 */
[----:B------:R-:W-:Y:S01]  /*30b0*/  SYNCS.ARRIVE.TRANS64.RED.A1T0 RZ, [UR5], RZ ;  /* 0x000000ffffff79a7 */ /* 0x000fe20008100405 */
[----:B------:R-:W-:Y:S05]  /*30c0*/  @P0 BRA `(.L_x_32) ;  /* 0x0000000000040947 */ /* 0x000fea0003800000 */
[----:B------:R-:W-:Y:S01]  /*30d0*/  BPT.TRAP 0x1 ;  /* 0x000000040000795c */ /* 0x000fe20000300000 */
.L_x_32:
[----:B------:R-:W-:Y:S01]  /*30e0*/  UIADD3 UR6, UR51, 0x200, URZ ;  /* 0x0000020033067890 */ /* 0x000fe2000fffe03f */
[----:B------:R-:W-:Y:S01]  /*30f0*/  R2UR UR46, R3 ;  /* 0x00000000032e72ca */ /* 0x000fe200000e0000 */
[----:B------:R-:W-:Y:S01]  /*3100*/  UIADD3 UR52, UR50, UR4, URZ ;  /* 0x0000000432347290 */ /* 0x000fe2000fffe03f */
[----:B------:R-:W-:Y:S01]  /*3110*/  R2UR UR45, R7 ;  /* 0x00000000072d72ca */ /* 0x000fe200000e0000 */
[----:B------:R-:W-:Y:S02]  /*3120*/  UISETP.GE.U32.AND UP1, UPT, UR50, 0xc, UPT ;  /* 0x0000000c3200788c */ /* 0x000fe4000bf26070 */
[----:B------:R-:W-:Y:S02]  /*3130*/  ULOP3.LUT UP2, URZ, UR6, 0x9f, URZ, 0xc0, !UPT ;  /* 0x0000009f063f7892 */ /* 0x000fe4000f84c03f */
[----:B------:R-:W-:-:S04]  /*3140*/  UISETP.GT.U32.AND UP0, UPT, UR52, 0xb, UPT ;  /* 0x0000000b3400788c */ /* 0x000fc8000bf04070 */
[----:B------:R-:W-:Y:S01]  /*3150*/  UISETP.LT.U32.AND UP0, UPT, UR50, 0xc, UP0 ;  /* 0x0000000c3200788c */ /* 0x000fe20008701070 */
[----:B------:R-:W-:Y:S01]  /*3160*/  PLOP3.LUT P0, PT, PT, PT, UP2, 0x80, 0x0 ;  /* 0x000000000000781c */ /* 0x000fe20003f0f028 */
[----:B------:R-:W-:Y:S02]  /*3170*/  USHF.L.U32 UR46, UR46, 0x7, URZ ;  /* 0x000000072e2e7899 */ /* 0x000fe4000800063f */
[----:B------:R-:W-:Y:S02]  /*3180*/  @UP1 UIMAD.WIDE.U32 UR4, UR52, -0x55555555, URZ ;  /* 0xaaaaaaab340418a5 */ /* 0x000fe4000f8e003f */
[----:B------:R-:W-:Y:S02]  /*3190*/  USEL UR6, URZ, 0x1, !UP0 ;  /* 0x000000013f067887 */ /* 0x000fe4000c000000 */
[----:B------:R-:W-:Y:S02]  /*31a0*/  @UP1 USHF.R.U32.HI UR4, URZ, 0x3, UR5 ;  /* 0x000000033f041899 */ /* 0x000fe40008011605 */
[----:B------:R-:W-:-:S02]  /*31b0*/  ULOP3.LUT UR39, UR39, UR6, URZ, 0x3c, !UPT ;  /* 0x0000000627277292 */ /* 0x000fc4000f8e3c3f */
[----:B------:R-:W-:Y:S02]  /*31c0*/  USHF.L.U32 UR45, UR45, 0x7, URZ ;  /* 0x000000072d2d7899 */ /* 0x000fe4000800063f */
[----:B------:R-:W-:Y:S01]  /*31d0*/  @UP1 ULOP3.LUT UR39, UR39, 0x1, UR4, 0x78, !UPT ;  /* 0x0000000127271892 */ /* 0x000fe2000f8e7804 */
[----:B------:R-:W-:Y:S11]  /*31e0*/  @!P0 BRA `(.L_x_34) ;  /* 0x0000000000408947 */ /* 0x000ff60003800000 */
[----:B------:R-:W-:Y:S01]  /*31f0*/  MOV R0, 0x0 ;  /* 0x0000000000007802 */ /* 0x000fe20000000f00 */
[----:B------:R-:W-:Y:S01]  /*3200*/  ULDC.64 UR4, c[0x4][0x70] ;  /* 0x01001c0000047ab9 */ /* 0x000fe20000000a00 */
[----:B------:R-:W-:Y:S01]  /*3210*/  ULDC.64 UR6, c[0x4][0x8] ;  /* 0x0100020000067ab9 */ /* 0x000fe20000000a00 */
[----:B------:R-:W-:Y:S01]  /*3220*/  MOV R4, UR4 ;  /* 0x0000000400047c02 */ /* 0x000fe20008000f00 */
[----:B------:R2:W3:Y:S01]  /*3230*/  LDC.64 R14, c[0x4][R0] ;  /* 0x01000000000e7b82 */ /* 0x0004e20000000a00 */
[----:B------:R-:W-:Y:S01]  /*3240*/  IMAD.U32 R5, RZ, RZ, UR5 ;  /* 0x00000005ff057e24 */ /* 0x000fe2000f8e00ff */
[----:B------:R-:W-:Y:S01]  /*3250*/  ULDC.64 UR4, c[0x4][0x78] ;  /* 0x01001e0000047ab9 */ /* 0x000fe20000000a00 */
[----:B------:R-:W-:Y:S01]  /*3260*/  IMAD.U32 R10, RZ, RZ, UR6 ;  /* 0x00000006ff0a7e24 */ /* 0x000fe2000f8e00ff */
[----:B------:R-:W-:Y:S01]  /*3270*/  MOV R11, UR7 ;  /* 0x00000007000b7c02 */ /* 0x000fe20008000f00 */
[----:B------:R-:W-:Y:S02]  /*3280*/  IMAD.U32 R6, RZ, RZ, UR4 ;  /* 0x00000004ff067e24 */ /* 0x000fe4000f8e00ff */
[----:B------:R-:W-:-:S02]  /*3290*/  IMAD.U32 R7, RZ, RZ, UR5 ;  /* 0x00000005ff077e24 */ /* 0x000fc4000f8e00ff */
[----:B------:R-:W-:Y:S02]  /*32a0*/  IMAD.MOV.U32 R8, RZ, RZ, 0x70 ;  /* 0x00000070ff087424 */ /* 0x000fe400078e00ff */
[----:B------:R-:W-:Y:S02]  /*32b0*/  IMAD.MOV.U32 R12, RZ, RZ, 0x1 ;  /* 0x00000001ff0c7424 */ /* 0x000fe400078e00ff */
[----:B--2---:R-:W-:-:S07]  /*32c0*/  IMAD.MOV.U32 R13, RZ, RZ, RZ ;  /* 0x000000ffff0d7224 */ /* 0x004fce00078e00ff */
[----:B------:R-:W-:-:S07]  /*32d0*/  LEPC R20, `(.L_x_34) ;  /* 0x000000001014794e */ /* 0x000fce0000000000 */
[----:B-1-3-5:R-:W-:Y:S05]  /*32e0*/  CALL.ABS.NOINC R14 ;  /* 0x000000000e007343 */ /* 0x02afea0003c00000 */
.L_x_34:
[----:B------:R-:W-:-:S04]  /*32f0*/  UIADD3 UR4, UR51, 0x4200, URZ ;  /* 0x0000420033047890 */ /* 0x000fc8000fffe03f */
[----:B------:R-:W-:-:S06]  /*3300*/  ULOP3.LUT UP0, URZ, UR4, 0x9f, URZ, 0xc0, !UPT ;  /* 0x0000009f043f7892 */ /* 0x000fcc000f80c03f */
[----:B------:R-:W-:-:S13]  /*3310*/  PLOP3.LUT P0, PT, PT, PT, UP0, 0x80, 0x0 ;  /* 0x000000000000781c */ /* 0x000fda0003f0f008 */
[----:B------:R-:W-:Y:S05]  /*3320*/  @!P0 BRA `(.L_x_35) ;  /* 0x0000000000408947 */ /* 0x000fea0003800000 */
[----:B------:R-:W-:Y:S01]  /*3330*/  MOV R0, 0x0 ;  /* 0x0000000000007802 */ /* 0x000fe20000000f00 */
[----:B------:R-:W-:Y:S01]  /*3340*/  ULDC.64 UR4, c[0x4][0x70] ;  /* 0x01001c0000047ab9 */ /* 0x000fe20000000a00 */
[----:B------:R-:W-:Y:S01]  /*3350*/  ULDC.64 UR6, c[0x4][0x78] ;  /* 0x01001e0000067ab9 */ /* 0x000fe20000000a00 */
[----:B------:R-:W-:Y:S01]  /*3360*/  IMAD.U32 R4, RZ, RZ, UR4 ;  /* 0x00000004ff047e24 */ /* 0x000fe2000f8e00ff */
[----:B------:R2:W3:Y:S01]  /*3370*/  LDC.64 R14, c[0x4][R0] ;  /* 0x01000000000e7b82 */ /* 0x0004e20000000a00 */
[----:B------:R-:W-:Y:S01]  /*3380*/  MOV R5, UR5 ;  /* 0x0000000500057c02 */ /* 0x000fe20008000f00 */
[----:B------:R-:W-:Y:S01]  /*3390*/  ULDC.64 UR4, c[0x4][0x10] ;  /* 0x0100040000047ab9 */ /* 0x000fe20000000a00 */
[----:B------:R-:W-:Y:S01]  /*33a0*/  IMAD.U32 R6, RZ, RZ, UR6 ;  /* 0x00000006ff067e24 */ /* 0x000fe2000f8e00ff */
[----:B------:R-:W-:Y:S01]  /*33b0*/  MOV R8, 0x70 ;  /* 0x0000007000087802 */ /* 0x000fe20000000f00 */
[----:B------:R-:W-:Y:S02]  /*33c0*/  IMAD.U32 R7, RZ, RZ, UR7 ;  /* 0x00000007ff077e24 */ /* 0x000fe4000f8e00ff */
[----:B------:R-:W-:-:S02]  /*33d0*/  IMAD.U32 R10, RZ, RZ, UR4 ;  /* 0x00000004ff0a7e24 */ /* 0x000fc4000f8e00ff */
[----:B------:R-:W-:Y:S02]  /*33e0*/  IMAD.U32 R11, RZ, RZ, UR5 ;  /* 0x00000005ff0b7e24 */ /* 0x000fe4000f8e00ff */
[----:B------:R-:W-:Y:S02]  /*33f0*/  IMAD.MOV.U32 R12, RZ, RZ, 0x1 ;  /* 0x00000001ff0c7424 */ /* 0x000fe400078e00ff */
[----:B--2---:R-:W-:-:S07]  /*3400*/  IMAD.MOV.U32 R13, RZ, RZ, RZ ;  /* 0x000000ffff0d7224 */ /* 0x004fce00078e00ff */
[----:B------:R-:W-:-:S07]  /*3410*/  LEPC R20, `(.L_x_35) ;  /* 0x000000001014794e */ /* 0x000fce0000000000 */
[----:B-1-3-5:R-:W-:Y:S05]  /*3420*/  CALL.ABS.NOINC R14 ;  /* 0x000000000e007343 */ /* 0x02afea0003c00000 */
.L_x_35:
[----:B------:R-:W2:Y:S02]  /*3430*/  LDC.64 R8, c[0x0][0x590] ;  /* 0x00016400ff087b82 */ /* 0x000ea40000000a00 */
[----:B--2---:R-:W-:-:S04]  /*3440*/  ISETP.NE.U32.AND P0, PT, R8, RZ, PT ;  /* 0x000000ff0800720c */ /* 0x004fc80003f05070 */
[----:B------:R-:W-:-:S13]  /*3450*/  ISETP.NE.AND.EX P0, PT, R9, RZ, PT, P0 ;  /* 0x000000ff0900720c */ /* 0x000fda0003f05300 */
[----:B------:R-:W-:Y:S05]  /*3460*/  @!P0 BRA `(.L_x_36) ;  /* 0x0000000000348947 */ /* 0x000fea0003800000 */
[----:B------:R-:W-:Y:S02]  /*3470*/  ULDC.64 UR4, c[0x0][0x588] ;  /* 0x0001620000047ab9 */ /* 0x000fe40000000a00 */
[----:B------:R-:W-:-:S04]  /*3480*/  ISETP.NE.U32.AND P1, PT, RZ, UR4, PT ;  /* 0x00000004ff007c0c */ /* 0x000fc8000bf25070 */
[----:B------:R-:W-:-:S13]  /*3490*/  ISETP.NE.AND.EX P1, PT, RZ, UR5, PT, P1 ;  /* 0x00000005ff007c0c */ /* 0x000fda000bf25310 */
[----:B------:R-:W-:Y:S05]  /*34a0*/  @!P1 BRA `(.L_x_37) ;  /* 0x0000000000189947 */ /* 0x000fea0003800000 */
[----:B------:R-:W2:Y:S01]  /*34b0*/  LDC.64 R4, c[0x0][0x588] ;  /* 0x00016200ff047b82 */ /* 0x000ea20000000a00 */
[----:B------:R-:W-:-:S04]  /*34c0*/  IMAD R3, R8, UR47, RZ ;  /* 0x0000002f08037c24 */ /* 0x000fc8000f8e02ff */
[----:B--2---:R-:W-:-:S05]  /*34d0*/  IMAD.WIDE R4, R3, 0x4, R4 ;  /* 0x0000000403047825 */ /* 0x004fca00078e0204 */
[----:B-----5:R2:W5:Y:S01]  /*34e0*/  LDG.E R88, desc[UR42][R4.64] ;  /* 0x0000002a04587981 */ /* 0x020562000c1e1900 */
[----:B------:R-:W-:Y:S01]  /*34f0*/  IMAD.MOV.U32 R22, RZ, RZ, 0x1 ;  /* 0x00000001ff167424 */ /* 0x000fe200078e00ff */
[----:B------:R-:W-:Y:S06]  /*3500*/  BRA `(.L_x_36) ;  /* 0x00000000000c7947 */ /* 0x000fec0003800000 */
.L_x_37:
[----:B------:R-:W-:Y:S01]  /*3510*/  ULDC UR4, c[0x0][0x580] ;  /* 0x0001600000047ab9 */ /* 0x000fe20000000800 */
[----:B------:R-:W-:Y:S01]  /*3520*/  IMAD.MOV.U32 R22, RZ, RZ, 0x1 ;  /* 0x00000001ff167424 */ /* 0x000fe200078e00ff */
[----:B-----5:R-:W-:-:S07]  /*3530*/  MOV R88, UR4 ;  /* 0x0000000400587c02 */ /* 0x020fce0008000f00 */
.L_x_36:
[----:B------:R-:W3:Y:S02]  /*3540*/  LDC.64 R6, c[0x0][0x5b0] ;  /* 0x00016c00ff067b82 */ /* 0x000ee40000000a00 */
[----:B---3--:R-:W-:-:S04]  /*3550*/  ISETP.NE.U32.AND P1, PT, R6, RZ, PT ;  /* 0x000000ff0600720c */ /* 0x008fc80003f25070 */
[----:B------:R-:W-:-:S13]  /*3560*/  ISETP.NE.AND.EX P1, PT, R7, RZ, PT, P1 ;  /* 0x000000ff0700720c */ /* 0x000fda0003f25310 */
[----:B------:R-:W-:Y:S05]  /*3570*/  @!P1 BRA `(.L_x_38) ;  /* 0x00000000002c9947 */ /* 0x000fea0003800000 */
[----:B------:R-:W-:Y:S02]  /*3580*/  ULDC.64 UR4, c[0x0][0x5a8] ;  /* 0x00016a0000047ab9 */ /* 0x000fe40000000a00 */
[----:B------:R-:W-:-:S04]  /*3590*/  ISETP.NE.U32.AND P1, PT, RZ, UR4, PT ;  /* 0x00000004ff007c0c */ /* 0x000fc8000bf25070 */
[----:B------:R-:W-:-:S13]  /*35a0*/  ISETP.NE.AND.EX P1, PT, RZ, UR5, PT, P1 ;  /* 0x00000005ff007c0c */ /* 0x000fda000bf25310 */
[----:B------:R-:W-:Y:S05]  /*35b0*/  @!P1 BRA `(.L_x_39) ;  /* 0x0000000000149947 */ /* 0x000fea0003800000 */
[----:B--2---:R-:W2:Y:S01]  /*35c0*/  LDC.64 R4, c[0x0][0x5a8] ;  /* 0x00016a00ff047b82 */ /* 0x004ea20000000a00 */
[----:B------:R-:W-:-:S04]  /*35d0*/  IMAD R3, R6, UR47, RZ ;  /* 0x0000002f06037c24 */ /* 0x000fc8000f8e02ff */
[----:B--2---:R-:W-:-:S05]  /*35e0*/  IMAD.WIDE R4, R3, 0x4, R4 ;  /* 0x0000000403047825 */ /* 0x004fca00078e0204 */
[----:B-1---5:R3:W5:Y:S01]  /*35f0*/  LDG.E R89, desc[UR42][R4.64] ;  /* 0x0000002a04597981 */ /* 0x022762000c1e1900 */
[----:B------:R-:W-:Y:S05]  /*3600*/  BRA `(.L_x_38) ;  /* 0x0000000000087947 */ /* 0x000fea0003800000 */
.L_x_39:
[----:B------:R-:W-:Y:S02]  /*3610*/  ULDC UR4, c[0x0][0x5a0] ;  /* 0x0001680000047ab9 */ /* 0x000fe40000000800 */
[----:B-1---5:R-:W-:-:S07]  /*3620*/  IMAD.U32 R89, RZ, RZ, UR4 ;  /* 0x00000004ff597e24 */ /* 0x022fce000f8e00ff */
.L_x_38:
[----:B------:R-:W-:Y:S01]  /*3630*/  ULDC.64 UR4, c[0x0][0x588] ;  /* 0x0001620000047ab9 */ /* 0x000fe20000000a00 */
[----:B------:R-:W-:Y:S01]  /*3640*/  ISETP.NE.U32.AND P1, PT, R8, RZ, PT ;  /* 0x000000ff0800720c */ /* 0x000fe20003f25070 */
[----:B------:R-:W-:Y:S02]  /*3650*/  UISETP.NE.U32.AND UP0, UPT, UR4, URZ, UPT ;  /* 0x0000003f0400728c */ /* 0x000fe4000bf05070 */
[----:B------:R-:W-:Y:S01]  /*3660*/  ISETP.NE.U32.AND P2, PT, RZ, UR4, PT ;  /* 0x00000004ff007c0c */ /* 0x000fe2000bf45070 */
[----:B------:R-:W-:Y:S01]  /*3670*/  IMAD.MOV.U32 R3, RZ, RZ, 0x1 ;  /* 0x00000001ff037424 */ /* 0x000fe200078e00ff */
[----:B------:R-:W-:Y:S01]  /*3680*/  ISETP.NE.AND.EX P4, PT, R9, RZ, PT, P1 ;  /* 0x000000ff0900720c */ /* 0x000fe20003f85310 */
[----:B------:R-:W-:Y:S02]  /*3690*/  UISETP.NE.AND.EX UP0, UPT, UR5, URZ, UPT, UP0 ;  /* 0x0000003f0500728c */ /* 0x000fe4000bf05300 */
[----:B------:R-:W-:Y:S01]  /*36a0*/  ISETP.NE.AND.EX P2, PT, RZ, UR5, PT, P2 ;  /* 0x00000005ff007c0c */ /* 0x000fe2000bf45320 */
[----:B------:R-:W-:-:S03]  /*36b0*/  IMAD.MOV.U32 R0, RZ, RZ, 0x1 ;  /* 0x00000001ff007424 */ /* 0x000fc600078e00ff */
[----:B------:R-:W-:-:S04]  /*36c0*/  PLOP3.LUT P3, PT, PT, PT, UP0, 0x80, 0x0 ;  /* 0x000000000000781c */ /* 0x000fc80003f6f008 */
[----:B------:R-:W-:-:S05]  /*36d0*/  PLOP3.LUT P1, PT, P3, PT, PT, 0x8, 0x0 ;  /* 0x000000000000781c */ /* 0x000fca0001f2e170 */
[----:B------:R-:W-:Y:S08]  /*36e0*/  @P2 BRA P4, `(.L_x_40) ;  /* 0x0000000000282947 */ /* 0x000ff00002000000 */
[----:B------:R-:W-:Y:S04]  /*36f0*/  BSSY B0, `(.L_x_41) ;  /* 0x0000008000007945 */ /* 0x000fe80003800000 */
[----:B------:R-:W-:Y:S05]  /*3700*/  @!P0 BRA `(.L_x_42) ;  /* 0x0000000000148947 */ /* 0x000fea0003800000 */
[----:B------:R-:W-:Y:S02]  /*3710*/  LOP3.LUT P3, RZ, R22, 0xff, RZ, 0xc0, !PT ;  /* 0x000000ff16ff7812 */ /* 0x000fe4000786c0ff */
[----:B------:R-:W-:-:S11]  /*3720*/  PLOP3.LUT P2, PT, P1, PT, PT, 0x80, 0x0 ;  /* 0x000000000000781c */ /* 0x000fd60000f4f070 */
[----:B------:R-:W-:Y:S05]  /*3730*/  @!P3 BRA `(.L_x_43) ;  /* 0x00000000000cb947 */ /* 0x000fea0003800000 */
[----:B-----5:R-:W-:Y:S01]  /*3740*/  FSETP.EQ.AND P2, PT, R88, RZ, PT ;  /* 0x000000ff5800720b */ /* 0x020fe20003f42000 */
[----:B------:R-:W-:-:S12]  /*3750*/  BRA `(.L_x_43) ;  /* 0x0000000000047947 */ /* 0x000fd80003800000 */
.L_x_42:
[----:B-----5:R-:W-:-:S13]  /*3760*/  FSETP.EQ.AND P2, PT, R88, RZ, PT ;  /* 0x000000ff5800720b */ /* 0x020fda0003f42000 */
.L_x_43:
[----:B------:R-:W-:Y:S05]  /*3770*/  BSYNC B0 ;  /* 0x0000000000007941 */ /* 0x000fea0003800000 */
.L_x_41:
[----:B------:R-:W-:-:S07]  /*3780*/  SEL R3, RZ, 0x1, P2 ;  /* 0x00000001ff037807 */ /* 0x000fce0001000000 */
.L_x_40:
[----:B------:R-:W-:Y:S04]  /*3790*/  BSSY B0, `(.L_x_44) ;  /* 0x0000007000007945 */ /* 0x000fe80003800000 */
[----:B------:R-:W-:Y:S05]  /*37a0*/  @!P0 BRA `(.L_x_45) ;  /* 0x0000000000108947 */ /* 0x000fea0003800000 */
[----:B------:R-:W-:-:S13]  /*37b0*/  LOP3.LUT P0, RZ, R22, 0xff, RZ, 0xc0, !PT ;  /* 0x000000ff16ff7812 */ /* 0x000fda000780c0ff */
[----:B------:R-:W-:Y:S05]  /*37c0*/  @!P0 BRA `(.L_x_46) ;  /* 0x00000000000c8947 */ /* 0x000fea0003800000 */
[----:B-----5:R-:W-:Y:S01]  /*37d0*/  FSETP.EQ.AND P1, PT, R88, RZ, PT ;  /* 0x000000ff5800720b */ /* 0x020fe20003f22000 */
[----:B------:R-:W-:-:S12]  /*37e0*/  BRA `(.L_x_46) ;  /* 0x0000000000047947 */ /* 0x000fd80003800000 */
.L_x_45:
[----:B-----5:R-:W-:-:S13]  /*37f0*/  FSETP.EQ.AND P1, PT, R88, RZ, PT ;  /* 0x000000ff5800720b */ /* 0x020fda0003f22000 */
.L_x_46:
[----:B------:R-:W-:Y:S05]  /*3800*/  BSYNC B0 ;  /* 0x0000000000007941 */ /* 0x000fea0003800000 */
.L_x_44:
[----:B------:R-:W-:Y:S01]  /*3810*/  PRMT R3, R3, 0x9910, RZ ;  /* 0x0000991003037816 */ /* 0x000fe200000000ff */
[----:B------:R-:W-:Y:S01]  /*3820*/  BSSY B0, `(.L_x_47) ;  /* 0x0000043000007945 */ /* 0x000fe20003800000 */
[----:B------:R-:W-:Y:S01]  /*3830*/  IMAD.MOV.U32 R6, RZ, RZ, RZ ;  /* 0x000000ffff067224 */ /* 0x000fe200078e00ff */
[----:B--23--:R-:W-:Y:S02]  /*3840*/  CS2R R4, SRZ ;  /* 0x0000000000047805 */ /* 0x00cfe4000001ff00 */
[----:B------:R-:W-:Y:S02]  /*3850*/  ISETP.NE.AND P0, PT, R3, RZ, PT ;  /* 0x000000ff0300720c */ /* 0x000fe40003f05270 */
[----:B------:R-:W-:-:S11]  /*3860*/  MOV R3, RZ ;  /* 0x000000ff00037202 */ /* 0x000fd60000000f00 */
[----:B------:R-:W-:Y:S05]  /*3870*/  @!P0 BRA `(.L_x_48) ;  /* 0x0000000000f48947 */ /* 0x000fea0003800000 */
[----:B------:R-:W-:-:S13]  /*3880*/  ISETP.NE.AND P3, PT, R23, 0x3, PT ;  /* 0x000000031700780c */ /* 0x000fda0003f65270 */
[----:B------:R-:W-:Y:S05]  /*3890*/  @!P3 BRA `(.L_x_49) ;  /* 0x000000000004b947 */ /* 0x000fea0003800000 */
[----:B------:R-:W-:Y:S01]  /*38a0*/  BPT.TRAP 0x1 ;  /* 0x000000040000795c */ /* 0x000fe20000300000 */
.L_x_49:
[----:B------:R-:W-:Y:S01]  /*38b0*/  LEA R14, R91, UR51, 0x3 ;  /* 0x000000335b0e7c11 */ /* 0x000fe2000f8e18ff */
[----:B------:R-:W-:Y:S01]  /*38c0*/  BSSY B1, `(.L_x_50) ;  /* 0x0000006000017945 */ /* 0x000fe20003800000 */
[----:B------:R-:W-:Y:S01]  /*38d0*/  SHF.L.U32 R3, R90, 0x1f, RZ ;  /* 0x0000001f5a037819 */ /* 0x000fe200000006ff */
[----:B------:R-:W-:Y:S02]  /*38e0*/  IMAD.MOV.U32 R6, RZ, RZ, RZ ;  /* 0x000000ffff067224 */ /* 0x000fe400078e00ff */
[----:B------:R-:W-:Y:S01]  /*38f0*/  IMAD.MOV.U32 R5, RZ, RZ, RZ ;  /* 0x000000ffff057224 */ /* 0x000fe200078e00ff */
[----:B------:R-:W2:Y:S02]  /*3900*/  SYNCS.PHASECHK.TRANS64.TRYWAIT P2, [R14+URZ+0xc0], R3 ;  /* 0x0000c0030e0075a7 */ /* 0x000ea4000804017f */
[----:B--2---:R-:W-:Y:S05]  /*3910*/  @!P2 BRA `(.L_x_51) ;  /* 0x000000580038a947 */ /* 0x004fea0003800000 */
.L_x_175:
[----:B------:R-:W-:Y:S05]  /*3920*/  BSYNC B1 ;  /* 0x0000000000017941 */ /* 0x000fea0003800000 */
.L_x_50:
[----:B------:R-:W-:Y:S01]  /*3930*/  BSSY B1, `(.L_x_52) ;  /* 0x0000020000017945 */ /* 0x000fe20003800000 */
[----:B------:R-:W-:Y:S02]  /*3940*/  IMAD.MOV.U32 R4, RZ, RZ, RZ ;  /* 0x000000ffff047224 */ /* 0x000fe400078e00ff */
[----:B--2---:R-:W-:Y:S01]  /*3950*/  IMAD.MOV.U32 R3, RZ, RZ, RZ ;  /* 0x000000ffff037224 */ /* 0x004fe200078e00ff */
[----:B------:R-:W-:Y:S06]  /*3960*/  @P1 BRA `(.L_x_53) ;  /* 0x0000000000701947 */ /* 0x000fec0003800000 */
[C---:B------:R-:W-:Y:S01]  /*3970*/  SHF.L.U32 R3, R18.reuse, 0x4, RZ ;  /* 0x0000000412037819 */ /* 0x040fe200000006ff */
[C---:B------:R-:W-:Y:S02]  /*3980*/  IMAD.SHL.U32 R4, R18.reuse, 0x2, RZ ;  /* 0x0000000212047824 */ /* 0x040fe400078e00ff */
[----:B------:R-:W-:Y:S01]  /*3990*/  IMAD.SHL.U32 R6, R18, 0x8, RZ ;  /* 0x0000000812067824 */ /* 0x000fe200078e00ff */
[----:B------:R-:W-:-:S04]  /*39a0*/  LOP3.LUT R3, R3, 0xe00, RZ, 0xc0, !PT ;  /* 0x00000e0003037812 */ /* 0x000fc800078ec0ff */
[----:B------:R-:W-:Y:S02]  /*39b0*/  LOP3.LUT R5, R6, 0x80, RZ, 0xc0, !PT ;  /* 0x0000008006057812 */ /* 0x000fe400078ec0ff */
[----:B------:R-:W-:Y:S02]  /*39c0*/  LOP3.LUT R3, R3, 0x6, R4, 0xf8, !PT ;  /* 0x0000000603037812 */ /* 0x000fe400078ef804 */
[----:B------:R-:W-:Y:S02]  /*39d0*/  LOP3.LUT R4, R5, 0x10, R18, 0xf8, !PT ;  /* 0x0000001005047812 */ /* 0x000fe400078ef812 */
[----:B------:R-:W-:Y:S02]  /*39e0*/  LOP3.LUT R3, R3, 0x60, R6, 0xf8, !PT ;  /* 0x0000006003037812 */ /* 0x000fe400078ef806 */
[----:B------:R-:W-:Y:S02]  /*39f0*/  SHF.R.U32.HI R5, RZ, 0x4, R18 ;  /* 0x00000004ff057819 */ /* 0x000fe40000011612 */
[----:B------:R-:W-:-:S02]  /*3a00*/  LOP3.LUT R4, R3, R4, RZ, 0xfc, !PT ;  /* 0x0000000403047212 */ /* 0x000fc400078efcff */
[----:B------:R-:W-:-:S03]  /*3a10*/  LOP3.LUT P2, RZ, R5, 0x1, RZ, 0xc0, !PT ;  /* 0x0000000105ff7812 */ /* 0x000fc6000784c0ff */
[----:B------:R-:W-:-:S04]  /*3a20*/  IMAD R4, R91, 0x1000, R4 ;  /* 0x000010005b047824 */ /* 0x000fc800078e0204 */
[----:B------:R-:W-:Y:S01]  /*3a30*/  VIADD R3, R4, UR51 ;  /* 0x0000003304037c36 */ /* 0x000fe20008000000 */
[----:B------:R-:W-:Y:S03]  /*3a40*/  LDS.U16 R6, [R4+UR51+0x200] ;  /* 0x0002003304067984 */ /* 0x000fe60008000400 */
[C---:B------:R-:W-:Y:S01]  /*3a50*/  VIADD R7, R3.reuse, 0x210 ;  /* 0x0000021003077836 */ /* 0x040fe20000000000 */
[----:B------:R-:W-:Y:S01]  /*3a60*/  IADD3 R5, R3, 0x200, RZ ;  /* 0x0000020003057810 */ /* 0x000fe20007ffe0ff */
[----:B------:R-:W-:Y:S04]  /*3a70*/  LDS.U16 R8, [R4+UR51+0x208] ;  /* 0x0002083304087984 */ /* 0x000fe80008000400 */
[----:B------:R-:W-:Y:S01]  /*3a80*/  @P2 VIADD R7, R5, 0xfffffff0 ;  /* 0xfffffff005072836 */ /* 0x000fe20000000000 */
[----:B------:R-:W2:Y:S04]  /*3a90*/  LDS.U16 R3, [R4+UR51+0x300] ;  /* 0x0003003304037984 */ /* 0x000ea80008000400 */
[----:B------:R-:W3:Y:S04]  /*3aa0*/  LDS.U16 R5, [R4+UR51+0x308] ;  /* 0x0003083304057984 */ /* 0x000ee80008000400 */
[----:B------:R-:W-:Y:S04]  /*3ab0*/  LDS.U16 R9, [R7+0x100] ;  /* 0x0001000007097984 */ /* 0x000fe80000000400 */
[----:B------:R-:W4:Y:S04]  /*3ac0*/  LDS.U16 R10, [R7] ;  /* 0x00000000070a7984 */ /* 0x000f280000000400 */
[----:B------:R-:W-:Y:S04]  /*3ad0*/  LDS.U16 R11, [R7+0x108] ;  /* 0x00010800070b7984 */ /* 0x000fe80000000400 */
[----:B------:R-:W1:Y:S01]  /*3ae0*/  LDS.U16 R12, [R7+0x8] ;  /* 0x00000800070c7984 */ /* 0x000e620000000400 */
[----:B--2---:R-:W-:-:S02]  /*3af0*/  PRMT R3, R6, 0x5410, R3 ;  /* 0x0000541006037816 */ /* 0x004fc40000000003 */
[----:B---3--:R-:W-:Y:S02]  /*3b00*/  PRMT R4, R8, 0x5410, R5 ;  /* 0x0000541008047816 */ /* 0x008fe40000000005 */
[----:B----4-:R-:W-:Y:S02]  /*3b10*/  PRMT R5, R10, 0x5410, R9 ;  /* 0x000054100a057816 */ /* 0x010fe40000000009 */
[----:B-1----:R-:W-:-:S07]  /*3b20*/  PRMT R6, R12, 0x5410, R11 ;  /* 0x000054100c067816 */ /* 0x002fce000000000b */
.L_x_53:
[----:B------:R-:W-:Y:S05]  /*3b30*/  BSYNC B1 ;  /* 0x0000000000017941 */ /* 0x000fea0003800000 */
.L_x_52:
[----:B------:R-:W-:Y:S01]  /*3b40*/  @!PT LDS RZ, [RZ] ;  /* 0x00000000fffff984 */ /* 0x000fe20000000800 */
[----:B------:R-:W-:Y:S01]  /*3b50*/  @!PT LDS RZ, [RZ] ;  /* 0x00000000fffff984 */ /* 0x000fe20000000800 */
[----:B------:R-:W-:Y:S01]  /*3b60*/  @!PT LDS RZ, [RZ] ;  /* 0x00000000fffff984 */ /* 0x000fe20000000800 */
[----:B------:R-:W-:Y:S01]  /*3b70*/  @!PT LDS RZ, [RZ] ;  /* 0x00000000fffff984 */ /* 0x000fe20000000800 */
[----:B------:R2:W-:Y:S06]  /*3b80*/  MEMBAR.ALL.CTA ;  /* 0x0000000000007992 */ /* 0x0005ec0000008000 */
[----:B--2---:R-:W2:Y:S01]  /*3b90*/  FENCE.VIEW.ASYNC.S ;  /* 0x00000000000073c6 */ /* 0x004ea20000000000 */
[----:B------:R-:W-:Y:S05]  /*3ba0*/  @!P3 BRA `(.L_x_54) ;  /* 0x000000000004b947 */ /* 0x000fea0003800000 */
[----:B------:R-:W-:Y:S01]  /*3bb0*/  BPT.TRAP 0x1 ;  /* 0x000000040000795c */ /* 0x000fe20000300000 */
.L_x_54:
[----:B------:R-:W3:Y:S01]  /*3bc0*/  S2R R8, SR_CgaCtaId ;  /* 0x0000000000087919 */ /* 0x000ee20000008800 */
[----:B------:R-:W-:Y:S02]  /*3bd0*/  VIADD R7, R14, 0xe0 ;  /* 0x000000e00e077836 */ /* 0x000fe40000000000 */
[----:B------:R-:W-:-:S05]  /*3be0*/  VIADD R91, R91, 0x1 ;  /* 0x000000015b5b7836 */ /* 0x000fca0000000000 */
[----:B------:R-:W-:-:S04]  /*3bf0*/  ISETP.NE.AND P2, PT, R91, 0x4, PT ;  /* 0x000000045b00780c */ /* 0x000fc80003f45270 */
[----:B------:R-:W-:Y:S02]  /*3c00*/  SEL R91, R91, RZ, P2 ;  /* 0x000000ff5b5b7207 */ /* 0x000fe40001000000 */
[----:B---3--:R-:W-:-:S04]  /*3c10*/  PRMT R7, R8, 0x654, R7 ;  /* 0x0000065408077816 */ /* 0x008fc80000000007 */
[----:B--2---:R2:W-:Y:S02]  /*3c20*/  SYNCS.ARRIVE.TRANS64.RED.A1T0 RZ, [R7+URZ], RZ ;  /* 0x000000ff07ff79a7 */ /* 0x0045e4000810043f */
[----:B--2---:R-:W-:-:S04]  /*3c30*/  SEL R7, RZ, 0x1, P2 ;  /* 0x00000001ff077807 */ /* 0x004fc80001000000 */
[----:B------:R-:W-:-:S07]  /*3c40*/  LOP3.LUT R90, R90, R7, RZ, 0x3c, !PT ;  /* 0x000000075a5a7212 */ /* 0x000fce00078e3cff */
.L_x_48:
[----:B------:R-:W-:Y:S05]  /*3c50*/  BSYNC B0 ;  /* 0x0000000000007941 */ /* 0x000fea0003800000 */
.L_x_47:
[----:B------:R-:W-:Y:S01]  /*3c60*/  F2FP.F16.E4M3.UNPACK_B R7, R3 ;  /* 0x00000003ff07723e */ /* 0x000fe200020006ff */
[C---:B-----5:R-:W-:Y:S01]  /*3c70*/  FMUL R155, R89.reuse, R155 ;  /* 0x0000009b599b7220 */ /* 0x060fe20000400000 */
[----:B------:R-:W-:Y:S01]  /*3c80*/  F2FP.F16.E4M3.UNPACK_B R8, R3.H1 ;  /* 0x00000003ff08723e */ /* 0x000fe200030006ff */
[C---:B------:R-:W-:Y:S01]  /*3c90*/  FMUL R13, R89.reuse, R154 ;  /* 0x0000009a590d7220 */ /* 0x040fe20000400000 */
[----:B------:R-:W-:Y:S01]  /*3ca0*/  SHF.R.U32.HI R10, RZ, 0x4, R18 ;  /* 0x00000004ff0a7819 */ /* 0x000fe20000011612 */
[--C-:B------:R-:W-:Y:S02]  /*3cb0*/  HADD2.F32 R9, -RZ, R7.reuse.H0_H0 ;  /* 0x20000007ff097230 */ /* 0x100fe40000004100 */
[----:B------:R-:W-:Y:S01]  /*3cc0*/  FMUL R152, R89, R152 ;  /* 0x0000009859987220 */ /* 0x000fe20000400000 */
[----:B------:R-:W-:Y:S01]  /*3cd0*/  HADD2.F32 R7, -RZ, R7.H1_H1 ;  /* 0x30000007ff077230 */ /* 0x000fe20000004100 */
[----:B------:R-:W-:Y:S01]  /*3ce0*/  LOP3.LUT P3, RZ, R10, 0x1, RZ, 0xc0, !PT ;  /* 0x000000010aff7812 */ /* 0x000fe2000786c0ff */
[----:B------:R-:W-:-:S02]  /*3cf0*/  HADD2.F32 R11, -RZ, R8.H1_H1 ;  /* 0x30000008ff0b7230 */ /* 0x000fc40000004100 */
[C---:B------:R-:W-:Y:S01]  /*3d00*/  FFMA R155, R88.reuse, R9, R155 ;  /* 0x00000009589b7223 */ /* 0x040fe2000000009b */
[----:B------:R-:W-:Y:S02]  /*3d10*/  HADD2.F32 R9, -RZ, R8.H0_H0 ;  /* 0x20000008ff097230 */ /* 0x000fe40000004100 */
[C---:B------:R-:W-:Y:S01]  /*3d20*/  FMUL R10, R89.reuse, R153 ;  /* 0x00000099590a7220 */ /* 0x040fe20000400000 */
[-C--:B------:R-:W-:Y:S01]  /*3d30*/  F2FP.F16.E4M3.UNPACK_B R8, R4.reuse ;  /* 0x00000004ff08723e */ /* 0x080fe200020006ff */
[C---:B------:R-:W-:Y:S01]  /*3d40*/  FFMA R12, R88.reuse, R7, R13 ;  /* 0x00000007580c7223 */ /* 0x040fe2000000000d */
[----:B------:R-:W-:Y:S01]  /*3d50*/  F2FP.F16.E4M3.UNPACK_B R7, R4.H1 ;  /* 0x00000004ff07723e */ /* 0x000fe200030006ff */
[C---:B------:R-:W-:Y:S01]  /*3d60*/  FFMA R14, R88.reuse, R9, R10 ;  /* 0x00000009580e7223 */ /* 0x040fe2000000000a */
[----:B------:R-:W-:Y:S01]  /*3d70*/  FFMA R15, R88, R11, R152 ;  /* 0x0000000b580f7223 */ /* 0x000fe20000000098 */
[--C-:B------:R-:W-:Y:S02]  /*3d80*/  HADD2.F32 R9, -RZ, R8.reuse.H0_H0 ;  /* 0x20000008ff097230 */ /* 0x100fe40000004100 */
[----:B------:R-:W-:Y:S01]  /*3d90*/  FMUL R151, R89, R151 ;  /* 0x0000009759977220 */ /* 0x000fe20000400000 */
[----:B------:R-:W-:-:S02]  /*3da0*/  HADD2.F32 R11, -RZ, R8.H1_H1 ;  /* 0x30000008ff0b7230 */ /* 0x000fc40000004100 */
[C---:B------:R-:W-:Y:S01]  /*3db0*/  FMUL R150, R89.reuse, R150 ;  /* 0x0000009659967220 */ /* 0x040fe20000400000 */
[--C-:B------:R-:W-:Y:S01]  /*3dc0*/  HADD2.F32 R13, -RZ, R7.reuse.H0_H0 ;  /* 0x20000007ff0d7230 */ /* 0x100fe20000004100 */
[----:B------:R-:W-:Y:S01]  /*3dd0*/  F2FP.F16.E4M3.UNPACK_B R8, R5 ;  /* 0x00000005ff08723e */ /* 0x000fe200020006ff */
[C---:B------:R-:W-:Y:S01]  /*3de0*/  FMUL R10, R89.reuse, R149 ;  /* 0x00000095590a7220 */ /* 0x040fe20000400000 */
[C---:B------:R-:W-:Y:S01]  /*3df0*/  FFMA R151, R88.reuse, R9, R151 ;  /* 0x0000000958977223 */ /* 0x040fe20000000097 */
[C---:B------:R-:W-:Y:S01]  /*3e00*/  FFMA R150, R88.reuse, R11, R150 ;  /* 0x0000000b58967223 */ /* 0x040fe20000000096 */
[----:B------:R-:W-:Y:S02]  /*3e10*/  HADD2.F32 R7, -RZ, R7.H1_H1 ;  /* 0x30000007ff077230 */ /* 0x000fe40000004100 */
[C---:B------:R-:W-:Y:S01]  /*3e20*/  FFMA R20, R88.reuse, R13, R10 ;  /* 0x0000000d58147223 */ /* 0x040fe2000000000a */
[--C-:B------:R-:W-:Y:S02]  /*3e30*/  HADD2.F32 R9, -RZ, R8.reuse.H0_H0 ;  /* 0x20000008ff097230 */ /* 0x100fe40000004100 */
[C---:B------:R-:W-:Y:S01]  /*3e40*/  FMUL R13, R89.reuse, R148 ;  /* 0x00000094590d7220 */ /* 0x040fe20000400000 */
[----:B------:R-:W-:Y:S01]  /*3e50*/  HADD2.F32 R11, -RZ, R8.H1_H1 ;  /* 0x30000008ff0b7230 */ /* 0x000fe20000004100 */
[----:B------:R-:W-:Y:S01]  /*3e60*/  F2FP.F16.E4M3.UNPACK_B R8, R5.H1 ;  /* 0x00000005ff08723e */ /* 0x000fe200030006ff */
[C---:B------:R-:W-:Y:S01]  /*3e70*/  FMUL R24, R89.reuse, R147 ;  /* 0x0000009359187220 */ /* 0x040fe20000400000 */
[----:B------:R-:W-:Y:S01]  /*3e80*/  FFMA R21, R88, R7, R13 ;  /* 0x0000000758157223 */ /* 0x000fe2000000000d */
[----:B------:R-:W-:Y:S01]  /*3e90*/  FMUL R146, R89, R146 ;  /* 0x0000009259927220 */ /* 0x000fe20000400000 */
[----:B------:R-:W-:Y:S01]  /*3ea0*/  F2FP.F16.E4M3.UNPACK_B R10, R6 ;  /* 0x00000006ff0a723e */ /* 0x000fe200020006ff */
[----:B------:R-:W-:-:S02]  /*3eb0*/  HADD2.F32 R7, -RZ, R8.H0_H0 ;  /* 0x20000008ff077230 */ /* 0x000fc40000004100 */
[C---:B------:R-:W-:Y:S01]  /*3ec0*/  FMUL R143, R89.reuse, R143 ;  /* 0x0000008f598f7220 */ /* 0x040fe20000400000 */
[C---:B------:R-:W-:Y:S01]  /*3ed0*/  FFMA R24, R88.reuse, R9, R24 ;  /* 0x0000000958187223 */ /* 0x040fe20000000018 */
[C---:B------:R-:W-:Y:S01]  /*3ee0*/  FFMA R25, R88.reuse, R11, R146 ;  /* 0x0000000b58197223 */ /* 0x040fe20000000092 */
[----:B------:R-:W-:Y:S02]  /*3ef0*/  HADD2.F32 R9, -RZ, R8.H1_H1 ;  /* 0x30000008ff097230 */ /* 0x000fe40000004100 */
[----:B------:R-:W-:Y:S01]  /*3f00*/  FFMA R143, R88, R7, R143 ;  /* 0x00000007588f7223 */ /* 0x000fe2000000008f */
[--C-:B------:R-:W-:Y:S01]  /*3f10*/  HADD2.F32 R11, -RZ, R10.reuse.H0_H0 ;  /* 0x2000000aff0b7230 */ /* 0x100fe20000004100 */
[----:B------:R-:W-:Y:S01]  /*3f20*/  LOP3.LUT R7, R18, 0xff, RZ, 0xc0, !PT ;  /* 0x000000ff12077812 */ /* 0x000fe200078ec0ff */
[----:B------:R-:W-:Y:S02]  /*3f30*/  HADD2.F32 R13, -RZ, R10.H1_H1 ;  /* 0x3000000aff0d7230 */ /* 0x000fe40000004100 */
[C---:B------:R-:W-:Y:S01]  /*3f40*/  FMUL R142, R89.reuse, R142 ;  /* 0x0000008e598e7220 */ /* 0x040fe20000400000 */
[----:B------:R-:W-:Y:S01]  /*3f50*/  FMUL R10, R89, R145 ;  /* 0x00000091590a7220 */ /* 0x000fe20000400000 */
[----:B------:R-:W-:Y:S01]  /*3f60*/  F2FP.F16.E4M3.UNPACK_B R8, R6.H1 ;  /* 0x00000006ff08723e */ /* 0x000fe200030006ff */
[----:B------:R-:W-:-:S02]  /*3f70*/  VIADD R7, R7, 0x1f ;  /* 0x0000001f07077836 */ /* 0x000fc40000000000 */
[C---:B------:R-:W-:Y:S01]  /*3f80*/  FFMA R142, R88.reuse, R9, R142 ;  /* 0x00000009588e7223 */ /* 0x040fe2000000008e */
[----:B------:R-:W-:Y:S01]  /*3f90*/  FFMA R10, R88, R11, R10 ;  /* 0x0000000b580a7223 */ /* 0x000fe2000000000a */
[C---:B------:R-:W-:Y:S02]  /*3fa0*/  IMAD.SHL.U32 R27, R18.reuse, 0x2, RZ ;  /* 0x00000002121b7824 */ /* 0x040fe400078e00ff */
[----:B------:R-:W-:Y:S01]  /*3fb0*/  FMUL R140, R89, R140 ;  /* 0x0000008c598c7220 */ /* 0x000fe20000400000 */
[--C-:B------:R-:W-:Y:S01]  /*3fc0*/  HADD2.F32 R9, -RZ, R8.reuse.H0_H0 ;  /* 0x20000008ff097230 */ /* 0x100fe20000004100 */
[----:B------:R-:W-:Y:S01]  /*3fd0*/  ISETP.GT.U32.AND P2, PT, R7, 0x3e, PT ;  /* 0x0000003e0700780c */ /* 0x000fe20003f44070 */
[----:B------:R-:W-:Y:S01]  /*3fe0*/  HADD2.F32 R11, -RZ, R8.H1_H1 ;  /* 0x30000008ff0b7230 */ /* 0x000fe20000004100 */
[C---:B------:R-:W-:Y:S01]  /*3ff0*/  SHF.L.U32 R8, R18.reuse, 0x4, RZ ;  /* 0x0000000412087819 */ /* 0x040fe200000006ff */
[----:B------:R-:W-:Y:S02]  /*4000*/  IMAD.SHL.U32 R7, R18, 0x8, RZ ;  /* 0x0000000812077824 */ /* 0x000fe400078e00ff */
[C---:B------:R-:W-:Y:S01]  /*4010*/  FMUL R141, R89.reuse, R141 ;  /* 0x0000008d598d7220 */ /* 0x040fe20000400000 */
[----:B------:R-:W-:Y:S01]  /*4020*/  FMUL R144, R89, R144 ;  /* 0x0000009059907220 */ /* 0x000fe20000400000 */
[----:B------:R-:W-:Y:S01]  /*4030*/  LOP3.LUT R8, R8, 0xe00, RZ, 0xc0, !PT ;  /* 0x00000e0008087812 */ /* 0x000fe200078ec0ff */
[C---:B------:R-:W-:Y:S01]  /*4040*/  FFMA R140, R88.reuse, R11, R140 ;  /* 0x0000000b588c7223 */ /* 0x040fe2000000008c */
[----:B------:R-:W-:Y:S01]  /*4050*/  LOP3.LUT R11, R7, 0x80, RZ, 0xc0, !PT ;  /* 0x00000080070b7812 */ /* 0x000fe200078ec0ff */
[----:B------:R-:W-:Y:S01]  /*4060*/  FFMA R9, R88, R9, R141 ;  /* 0x0000000958097223 */ /* 0x000fe2000000008d */
[----:B------:R-:W-:Y:S01]  /*4070*/  LOP3.LUT R8, R8, 0x6, R27, 0xf8, !PT ;  /* 0x0000000608087812 */ /* 0x000fe200078ef81b */
[----:B------:R-:W-:Y:S01]  /*4080*/  FFMA R13, R88, R13, R144 ;  /* 0x0000000d580d7223 */ /* 0x000fe20000000090 */
[----:B------:R-:W-:-:S02]  /*4090*/  LOP3.LUT R11, R11, 0x10, R18, 0xf8, !PT ;  /* 0x000000100b0b7812 */ /* 0x000fc400078ef812 */
[----:B------:R-:W-:Y:S01]  /*40a0*/  LOP3.LUT R8, R8, 0x60, R7, 0xf8, !PT ;  /* 0x0000006008087812 */ /* 0x000fe200078ef807 */
[----:B------:R-:W-:Y:S01]  /*40b0*/  IMAD.MOV.U32 R7, RZ, RZ, 0x10 ;  /* 0x00000010ff077424 */ /* 0x000fe200078e00ff */
[----:B------:R-:W-:Y:S02]  /*40c0*/  F2FP.SATFINITE.E4M3.F32.PACK_AB_MERGE_C R155, R12, R155, RZ ;  /* 0x0000009b0c9b723e */ /* 0x000fe400048070ff */
[----:B------:R-:W-:Y:S02]  /*40d0*/  F2FP.SATFINITE.E4M3.F32.PACK_AB_MERGE_C R140, R140, R9, RZ ;  /* 0x000000098c8c723e */ /* 0x000fe400048070ff */
[----:B------:R-:W-:Y:S02]  /*40e0*/  F2FP.SATFINITE.E4M3.F32.PACK_AB_MERGE_C R15, R15, R14, RZ ;  /* 0x0000000e0f0f723e */ /* 0x000fe400048070ff */
[----:B------:R-:W-:Y:S02]  /*40f0*/  F2FP.SATFINITE.E4M3.F32.PACK_AB_MERGE_C R151, R150, R151, RZ ;  /* 0x000000979697723e */ /* 0x000fe400048070ff */
[----:B------:R-:W-:-:S02]  /*4100*/  F2FP.SATFINITE.E4M3.F32.PACK_AB_MERGE_C R21, R21, R20, RZ ;  /* 0x000000141515723e */ /* 0x000fc400048070ff */
[----:B------:R-:W-:Y:S02]  /*4110*/  F2FP.SATFINITE.E4M3.F32.PACK_AB_MERGE_C R24, R25, R24, RZ ;  /* 0x000000181918723e */ /* 0x000fe400048070ff */
[----:B------:R-:W-:Y:S02]  /*4120*/  F2FP.SATFINITE.E4M3.F32.PACK_AB_MERGE_C R142, R142, R143, RZ ;  /* 0x0000008f8e8e723e */ /* 0x000fe400048070ff */
[----:B------:R-:W-:Y:S02]  /*4130*/  F2FP.SATFINITE.E4M3.F32.PACK_AB_MERGE_C R12, R13, R10, RZ ;  /* 0x0000000a0d0c723e */ /* 0x000fe400048070ff */
[----:B------:R-:W-:Y:S02]  /*4140*/  LOP3.LUT R8, R8, R11, RZ, 0xfc, !PT ;  /* 0x0000000b08087212 */ /* 0x000fe400078efcff */
[----:B------:R-:W-:Y:S01]  /*4150*/  SEL R9, R7, 0xfffffff0, !P3 ;  /* 0xfffffff007097807 */ /* 0x000fe20005800000 */
[----:B------:R-:W-:Y:S06]  /*4160*/  @P2 BRA `(.L_x_55) ;  /* 0x0000000000042947 */ /* 0x000fec0003800000 */
[----:B------:R-:W-:-:S04]  /*4170*/  DEPBAR.LE SB0, 0x1 ;  /* 0x000080400000791a */ /* 0x000fc80000000000 */
.L_x_55:
[----:B------:R-:W-:Y:S05]  /*4180*/  WARPSYNC.ALL ;  /* 0x0000000000007948 */ /* 0x000fea0003800000 */
[----:B------:R-:W-:Y:S01]  /*4190*/  BAR.SYNC.DEFER_BLOCKING 0x1, 0x100 ;  /* 0x0044000000007b1d */ /* 0x000fe20000010000 */
[----:B------:R-:W-:-:S05]  /*41a0*/  IADD3 R10, R8, UR51, RZ ;  /* 0x00000033080a7c10 */ /* 0x000fca000fffe0ff */
[----:B------:R-:W-:Y:S01]  /*41b0*/  IMAD.IADD R7, R10, 0x1, R9 ;  /* 0x000000010a077824 */ /* 0x000fe200078e0209 */
[----:B------:R-:W-:Y:S01]  /*41c0*/  BSSY B0, `(.L_x_56) ;  /* 0x0000016000007945 */ /* 0x000fe20003800000 */
[----:B------:R2:W-:Y:S04]  /*41d0*/  STS.U16 [R8+UR51+0x4200], R155 ;  /* 0x0042009b08007988 */ /* 0x0005e80008000433 */
[----:B------:R2:W-:Y:S04]  /*41e0*/  STS.U16 [R8+UR51+0x4300], R15 ;  /* 0x0043000f08007988 */ /* 0x0005e80008000433 */
[----:B------:R2:W-:Y:S04]  /*41f0*/  STS.U16 [R8+UR51+0x4208], R151 ;  /* 0x0042089708007988 */ /* 0x0005e80008000433 */
[----:B------:R2:W-:Y:S04]  /*4200*/  STS.U16 [R8+UR51+0x4308], R21 ;  /* 0x0043081508007988 */ /* 0x0005e80008000433 */
[----:B------:R2:W-:Y:S04]  /*4210*/  STS.U16 [R7+0x4200], R24 ;  /* 0x0042001807007388 */ /* 0x0005e80000000400 */
[----:B------:R2:W-:Y:S04]  /*4220*/  STS.U16 [R7+0x4300], R142 ;  /* 0x0043008e07007388 */ /* 0x0005e80000000400 */
[----:B------:R2:W-:Y:S04]  /*4230*/  STS.U16 [R7+0x4208], R12 ;  /* 0x0042080c07007388 */ /* 0x0005e80000000400 */
[----:B------:R2:W-:Y:S01]  /*4240*/  STS.U16 [R7+0x4308], R140 ;  /* 0x0043088c07007388 */ /* 0x0005e20000000400 */
[----:B------:R-:W-:Y:S01]  /*4250*/  @!PT LDS RZ, [RZ] ;  /* 0x00000000fffff984 */ /* 0x000fe20000000800 */
[----:B------:R-:W-:Y:S01]  /*4260*/  @!PT LDS RZ, [RZ] ;  /* 0x00000000fffff984 */ /* 0x000fe20000000800 */
[----:B------:R-:W-:Y:S01]  /*4270*/  @!PT LDS RZ, [RZ] ;  /* 0x00000000fffff984 */ /* 0x000fe20000000800 */
[----:B------:R-:W-:Y:S01]  /*4280*/  @!PT LDS RZ, [RZ] ;  /* 0x00000000fffff984 */ /* 0x000fe20000000800 */
[----:B------:R3:W-:Y:S06]  /*4290*/  MEMBAR.ALL.CTA ;  /* 0x0000000000007992 */ /* 0x0007ec0000008000 */
[----:B---3--:R-:W3:Y:S02]  /*42a0*/  FENCE.VIEW.ASYNC.S ;  /* 0x00000000000073c6 */ /* 0x008ee40000000000 */
[----:B---3--:R-:W-:Y:S06]  /*42b0*/  BAR.SYNC.DEFER_BLOCKING 0x1, 0x100 ;  /* 0x0044000000007b1d */ /* 0x008fec0000010000 */
[----:B--2---:R-:W-:Y:S05]  /*42c0*/  @P2 BRA `(.L_x_57) ;  /* 0x0000000000142947 */ /* 0x004fea0003800000 */
[----:B------:R-:W-:Y:S02]  /*42d0*/  UIADD3 UR4, UP0, UR48, 0x4f0, URZ ;  /* 0x000004f030047890 */ /* 0x000fe4000ff1e03f */
[----:B------:R-:W-:Y:S02]  /*42e0*/  UIADD3 UR44, UR51, 0x4200, URZ ;  /* 0x00004200332c7890 */ /* 0x000fe4000fffe03f */
[----:B------:R-:W-:-:S09]  /*42f0*/  UIADD3.X UR5, URZ, UR49, URZ, UP0, !UPT ;  /* 0x000000313f057290 */ /* 0x000fd200087fe43f */
[----:B------:R2:W-:Y:S02]  /*4300*/  UTMASTG.3D [UR44], [UR4] ;  /* 0x0000002c040073b5 */ /* 0x0005e40008010000 */
[----:B--2---:R0:W-:Y:S02]  /*4310*/  UTMACMDFLUSH ;  /* 0x00000000000079b7 */ /* 0x0041e40000000000 */
.L_x_57:
[----:B------:R-:W-:Y:S05]  /*4320*/  BSYNC B0 ;  /* 0x0000000000007941 */ /* 0x000fea0003800000 */
.L_x_56:
[----:B------:R-:W-:Y:S04]  /*4330*/  BSSY B0, `(.L_x_58) ;  /* 0x000002e000007945 */ /* 0x000fe80003800000 */
[----:B------:R-:W-:Y:S05]  /*4340*/  @!P0 BRA `(.L_x_59) ;  /* 0x0000000000b08947 */ /* 0x000fea0003800000 */
[----:B------:R-:W-:-:S13]  /*4350*/  ISETP.NE.AND P4, PT, R23, 0x3, PT ;  /* 0x000000031700780c */ /* 0x000fda0003f85270 */
[----:B------:R-:W-:Y:S05]  /*4360*/  @!P4 BRA `(.L_x_60) ;  /* 0x000000000004c947 */ /* 0x000fea0003800000 */
[----:B------:R-:W-:Y:S01]  /*4370*/  BPT.TRAP 0x1 ;  /* 0x000000040000795c */ /* 0x000fe20000300000 */
.L_x_60:
[----:B------:R-:W-:Y:S01]  /*4380*/  LEA R15, R91, UR51, 0x3 ;  /* 0x000000335b0f7c11 */ /* 0x000fe2000f8e18ff */
[----:B------:R-:W-:Y:S01]  /*4390*/  BSSY B1, `(.L_x_61) ;  /* 0x0000004000017945 */ /* 0x000fe20003800000 */
[----:B------:R-:W-:-:S04]  /*43a0*/  SHF.L.U32 R10, R90, 0x1f, RZ ;  /* 0x0000001f5a0a7819 */ /* 0x000fc800000006ff */
[----:B------:R-:W2:Y:S02]  /*43b0*/  SYNCS.PHASECHK.TRANS64.TRYWAIT P3, [R15+URZ+0xc0], R10 ;  /* 0x0000c00a0f0075a7 */ /* 0x000ea4000806017f */
[----:B--2---:R-:W-:Y:S05]  /*43c0*/  @!P3 BRA `(.L_x_62) ;  /* 0x0000004c00a0b947 */ /* 0x004fea0003800000 */
.L_x_176:
[----:B------:R-:W-:Y:S05]  /*43d0*/  BSYNC B1 ;  /* 0x0000000000017941 */ /* 0x000fea0003800000 */
.L_x_61:
[----:B------:R-:W-:Y:S04]  /*43e0*/  BSSY B1, `(.L_x_63) ;  /* 0x0000011000017945 */ /* 0x000fe80003800000 */
[----:B------:R-:W-:Y:S05]  /*43f0*/  @P1 BRA `(.L_x_64) ;  /* 0x00000000003c1947 */ /* 0x000fea0003800000 */
[----:B------:R-:W-:-:S04]  /*4400*/  IMAD R20, R91, 0x1000, R8 ;  /* 0x000010005b147824 */ /* 0x000fc800078e0208 */
[----:B------:R-:W-:Y:S01]  /*4410*/  VIADD R14, R20, UR51 ;  /* 0x00000033140e7c36 */ /* 0x000fe20008000000 */
[----:B------:R-:W-:Y:S03]  /*4420*/  LDS.U16 R3, [R20+UR51+0x300] ;  /* 0x0003003314037984 */ /* 0x000fe60008000400 */
[----:B------:R-:W-:Y:S01]  /*4430*/  IMAD.IADD R14, R14, 0x1, R9 ;  /* 0x000000010e0e7824 */ /* 0x000fe200078e0209 */
[----:B------:R-:W3:Y:S04]  /*4440*/  LDS.U16 R4, [R20+UR51+0x200] ;  /* 0x0002003314047984 */ /* 0x000ee80008000400 */
[----:B------:R-:W-:Y:S04]  /*4450*/  LDS.U16 R5, [R20+UR51+0x308] ;  /* 0x0003083314057984 */ /* 0x000fe80008000400 */
[----:B------:R-:W4:Y:S04]  /*4460*/  LDS.U16 R6, [R20+UR51+0x208] ;  /* 0x0002083314067984 */ /* 0x000f280008000400 */
[----:B--2---:R-:W-:Y:S04]  /*4470*/  LDS.U16 R10, [R14+0x300] ;  /* 0x000300000e0a7984 */ /* 0x004fe80000000400 */
[----:B------:R-:W2:Y:S04]  /*4480*/  LDS.U16 R11, [R14+0x200] ;  /* 0x000200000e0b7984 */ /* 0x000ea80000000400 */
[----:B------:R-:W-:Y:S04]  /*4490*/  LDS.U16 R12, [R14+0x308] ;  /* 0x000308000e0c7984 */ /* 0x000fe80000000400 */
[----:B------:R-:W5:Y:S01]  /*44a0*/  LDS.U16 R13, [R14+0x208] ;  /* 0x000208000e0d7984 */ /* 0x000f620000000400 */
[----:B---3--:R-:W-:-:S02]  /*44b0*/  PRMT R3, R4, 0x5410, R3 ;  /* 0x0000541004037816 */ /* 0x008fc40000000003 */
[----:B----4-:R-:W-:Y:S02]  /*44c0*/  PRMT R4, R6, 0x5410, R5 ;  /* 0x0000541006047816 */ /* 0x010fe40000000005 */
[----:B--2---:R-:W-:Y:S02]  /*44d0*/  PRMT R5, R11, 0x5410, R10 ;  /* 0x000054100b057816 */ /* 0x004fe4000000000a */
[----:B-----5:R-:W-:-:S07]  /*44e0*/  PRMT R6, R13, 0x5410, R12 ;  /* 0x000054100d067816 */ /* 0x020fce000000000c */
.L_x_64:
[----:B------:R-:W-:Y:S05]  /*44f0*/  BSYNC B1 ;  /* 0x0000000000017941 */ /* 0x000fea0003800000 */
.L_x_63:
[----:B------:R-:W-:Y:S01]  /*4500*/  @!PT LDS RZ, [RZ] ;  /* 0x00000000fffff984 */ /* 0x000fe20000000800 */
[----:B------:R-:W-:Y:S01]  /*4510*/  @!PT LDS RZ, [RZ] ;  /* 0x00000000fffff984 */ /* 0x000fe20000000800 */
[----:B------:R-:W-:Y:S01]  /*4520*/  @!PT LDS RZ, [RZ] ;  /* 0x00000000fffff984 */ /* 0x000fe20000000800 */
[----:B------:R-:W-:Y:S01]  /*4530*/  @!PT LDS RZ, [RZ] ;  /* 0x00000000fffff984 */ /* 0x000fe20000000800 */
[----:B------:R3:W-:Y:S06]  /*4540*/  MEMBAR.ALL.CTA ;  /* 0x0000000000007992 */ /* 0x0007ec0000008000 */
[----:B---3--:R-:W3:Y:S01]  /*4550*/  FENCE.VIEW.ASYNC.S ;  /* 0x00000000000073c6 */ /* 0x008ee20000000000 */
[----:B------:R-:W-:Y:S05]  /*4560*/  @!P4 BRA `(.L_x_65) ;  /* 0x000000000004c947 */ /* 0x000fea0003800000 */
[----:B------:R-:W-:Y:S01]  /*4570*/  BPT.TRAP 0x1 ;  /* 0x000000040000795c */ /* 0x000fe20000300000 */
.L_x_65:
[----:B------:R-:W4:Y:S01]  /*4580*/  S2R R11, SR_CgaCtaId ;  /* 0x00000000000b7919 */ /* 0x000f220000008800 */
[----:B--2---:R-:W-:Y:S01]  /*4590*/  IADD3 R10, R15, 0xe0, RZ ;  /* 0x000000e00f0a7810 */ /* 0x004fe20007ffe0ff */
[----:B------:R-:W-:-:S05]  /*45a0*/  VIADD R91, R91, 0x1 ;  /* 0x000000015b5b7836 */ /* 0x000fca0000000000 */
[----:B------:R-:W-:-:S04]  /*45b0*/  ISETP.NE.AND P3, PT, R91, 0x4, PT ;  /* 0x000000045b00780c */ /* 0x000fc80003f65270 */
[----:B------:R-:W-:Y:S02]  /*45c0*/  SEL R91, R91, RZ, P3 ;  /* 0x000000ff5b5b7207 */ /* 0x000fe40001800000 */
[----:B----4-:R-:W-:Y:S02]  /*45d0*/  PRMT R10, R11, 0x654, R10 ;  /* 0x000006540b0a7816 */ /* 0x010fe4000000000a */
[----:B------:R-:W-:Y:S02]  /*45e0*/  SEL R11, RZ, 0x1, P3 ;  /* 0x00000001ff0b7807 */ /* 0x000fe40001800000 */
[----:B---3--:R2:W-:Y:S02]  /*45f0*/  SYNCS.ARRIVE.TRANS64.RED.A1T0 RZ, [R10+URZ], RZ ;  /* 0x000000ff0aff79a7 */ /* 0x0085e4000810043f */
[----:B------:R-:W-:-:S07]  /*4600*/  LOP3.LUT R90, R90, R11, RZ, 0x3c, !PT ;  /* 0x0000000b5a5a7212 */ /* 0x000fce00078e3cff */
.L_x_59:
[----:B------:R-:W-:Y:S05]  /*4610*/  BSYNC B0 ;  /* 0x0000000000007941 */ /* 0x000fea0003800000 */
.L_x_58:
[----:B------:R-:W-:Y:S01]  /*4620*/  F2FP.F16.E4M3.UNPACK_B R12, R3.H1 ;  /* 0x00000003ff0c723e */ /* 0x000fe200030006ff */
[C---:B------:R-:W-:Y:S01]  /*4630*/  FMUL R137, R89.reuse, R137 ;  /* 0x0000008959897220 */ /* 0x040fe20000400000 */
[----:B--2---:R-:W-:Y:S01]  /*4640*/  F2FP.F16.E4M3.UNPACK_B R10, R3 ;  /* 0x00000003ff0a723e */ /* 0x004fe200020006ff */
[C---:B------:R-:W-:Y:S01]  /*4650*/  FMUL R139, R89.reuse, R139 ;  /* 0x0000008b598b7220 */ /* 0x040fe20000400000 */
[----:B------:R-:W-:Y:S01]  /*4660*/  F2FP.F16.E4M3.UNPACK_B R15, R4 ;  /* 0x00000004ff0f723e */ /* 0x000fe200020006ff */
[----:B------:R-:W-:Y:S02]  /*4670*/  HADD2.F32 R14, -RZ, R12.H0_H0 ;  /* 0x2000000cff0e7230 */ /* 0x000fe40000004100 */
[C---:B------:R-:W-:Y:S01]  /*4680*/  FMUL R11, R89.reuse, R138 ;  /* 0x0000008a590b7220 */ /* 0x040fe20000400000 */
[--C-:B------:R-:W-:Y:S02]  /*4690*/  HADD2.F32 R13, -RZ, R10.reuse.H0_H0 ;  /* 0x2000000aff0d7230 */ /* 0x100fe40000004100 */
[----:B------:R-:W-:Y:S01]  /*46a0*/  FMUL R135, R89, R135 ;  /* 0x0000008759877220 */ /* 0x000fe20000400000 */
[----:B------:R-:W-:-:S02]  /*46b0*/  HADD2.F32 R10, -RZ, R10.H1_H1 ;  /* 0x3000000aff0a7230 */ /* 0x000fc40000004100 */
[C---:B------:R-:W-:Y:S01]  /*46c0*/  FFMA R137, R88.reuse, R14, R137 ;  /* 0x0000000e58897223 */ /* 0x040fe20000000089 */
[--C-:B------:R-:W-:Y:S02]  /*46d0*/  HADD2.F32 R14, -RZ, R15.reuse.H0_H0 ;  /* 0x2000000fff0e7230 */ /* 0x100fe40000004100 */
[C---:B------:R-:W-:Y:S01]  /*46e0*/  FFMA R139, R88.reuse, R13, R139 ;  /* 0x0000000d588b7223 */ /* 0x040fe2000000008b */
[----:B------:R-:W-:Y:S02]  /*46f0*/  HADD2.F32 R20, -RZ, R15.H1_H1 ;  /* 0x3000000fff147230 */ /* 0x000fe40000004100 */
[C---:B------:R-:W-:Y:S01]  /*4700*/  FFMA R10, R88.reuse, R10, R11 ;  /* 0x0000000a580a7223 */ /* 0x040fe2000000000b */
[----:B------:R-:W-:Y:S02]  /*4710*/  HADD2.F32 R12, -RZ, R12.H1_H1 ;  /* 0x3000000cff0c7230 */ /* 0x000fe40000004100 */
[C---:B------:R-:W-:Y:S01]  /*4720*/  FMUL R13, R89.reuse, R134 ;  /* 0x00000086590d7220 */ /* 0x040fe20000400000 */
[----:B------:R-:W-:Y:S01]  /*4730*/  F2FP.F16.E4M3.UNPACK_B R15, R4.H1 ;  /* 0x00000004ff0f723e */ /* 0x000fe200030006ff */
[----:B------:R-:W-:Y:S01]  /*4740*/  FMUL R11, R89, R136 ;  /* 0x00000088590b7220 */ /* 0x000fe20000400000 */
[C---:B------:R-:W-:Y:S01]  /*4750*/  FFMA R135, R88.reuse, R14, R135 ;  /* 0x0000000e58877223 */ /* 0x040fe20000000087 */
[C---:B------:R-:W-:Y:S01]  /*4760*/  FFMA R14, R88.reuse, R20, R13 ;  /* 0x00000014580e7223 */ /* 0x040fe2000000000d */
[----:B------:R-:W-:Y:S01]  /*4770*/  F2FP.F16.E4M3.UNPACK_B R21, R5 ;  /* 0x00000005ff15723e */ /* 0x000fe200020006ff */
[----:B------:R-:W-:Y:S01]  /*4780*/  FFMA R12, R88, R12, R11 ;  /* 0x0000000c580c7223 */ /* 0x000fe2000000000b */
[----:B------:R-:W-:-:S02]  /*4790*/  HADD2.F32 R20, -RZ, R15.H1_H1 ;  /* 0x3000000fff147230 */ /* 0x000fc40000004100 */
[C---:B------:R-:W-:Y:S01]  /*47a0*/  FMUL R11, R89.reuse, R132 ;  /* 0x00000084590b7220 */ /* 0x040fe20000400000 */
[----:B------:R-:W-:Y:S02]  /*47b0*/  HADD2.F32 R13, -RZ, R15.H0_H0 ;  /* 0x2000000fff0d7230 */ /* 0x000fe40000004100 */
[C---:B------:R-:W-:Y:S01]  /*47c0*/  FMUL R131, R89.reuse, R131 ;  /* 0x0000008359837220 */ /* 0x040fe20000400000 */
[--C-:B------:R-:W-:Y:S01]  /*47d0*/  HADD2.F32 R24, -RZ, R21.reuse.H0_H0 ;  /* 0x20000015ff187230 */ /* 0x100fe20000004100 */
[----:B------:R-:W-:Y:S01]  /*47e0*/  F2FP.F16.E4M3.UNPACK_B R15, R5.H1 ;  /* 0x00000005ff0f723e */ /* 0x000fe200030006ff */
[C---:B------:R-:W-:Y:S01]  /*47f0*/  FFMA R20, R88.reuse, R20, R11 ;  /* 0x0000001458147223 */ /* 0x040fe2000000000b */
[----:B------:R-:W-:Y:S02]  /*4800*/  HADD2.F32 R21, -RZ, R21.H1_H1 ;  /* 0x30000015ff157230 */ /* 0x000fe40000004100 */
[C---:B------:R-:W-:Y:S01]  /*4810*/  FMUL R11, R89.reuse, R130 ;  /* 0x00000082590b7220 */ /* 0x040fe20000400000 */
[----:B------:R-:W-:Y:S01]  /*4820*/  FMUL R133, R89, R133 ;  /* 0x0000008559857220 */ /* 0x000fe20000400000 */
[----:B------:R-:W-:Y:S01]  /*4830*/  FFMA R131, R88, R24, R131 ;  /* 0x0000001858837223 */ /* 0x000fe20000000083 */
[----:B------:R-:W-:-:S02]  /*4840*/  HADD2.F32 R26, -RZ, R15.H0_H0 ;  /* 0x2000000fff1a7230 */ /* 0x000fc40000004100 */
[C---:B------:R-:W-:Y:S01]  /*4850*/  FFMA R24, R88.reuse, R21, R11 ;  /* 0x0000001558187223 */ /* 0x040fe2000000000b */
[C---:B------:R-:W-:Y:S01]  /*4860*/  FFMA R133, R88.reuse, R13, R133 ;  /* 0x0000000d58857223 */ /* 0x040fe20000000085 */
[----:B------:R-:W-:Y:S02]  /*4870*/  HADD2.F32 R28, -RZ, R15.H1_H1 ;  /* 0x3000000fff1c7230 */ /* 0x000fe40000004100 */
[C---:B------:R-:W-:Y:S01]  /*4880*/  FMUL R129, R89.reuse, R129 ;  /* 0x0000008159817220 */ /* 0x040fe20000400000 */
[----:B------:R-:W-:Y:S01]  /*4890*/  F2FP.F16.E4M3.UNPACK_B R11, R6.H1 ;  /* 0x00000006ff0b723e */ /* 0x000fe200030006ff */
[C---:B------:R-:W-:Y:S01]  /*48a0*/  FMUL R13, R89.reuse, R128 ;  /* 0x00000080590d7220 */ /* 0x040fe20000400000 */
[----:B------:R-:W-:Y:S01]  /*48b0*/  F2FP.F16.E4M3.UNPACK_B R15, R6 ;  /* 0x00000006ff0f723e */ /* 0x000fe200020006ff */
[C---:B------:R-:W-:Y:S01]  /*48c0*/  FFMA R129, R88.reuse, R26, R129 ;  /* 0x0000001a58817223 */ /* 0x040fe20000000081 */
[----:B------:R-:W-:Y:S01]  /*48d0*/  FMUL R125, R89, R125 ;  /* 0x0000007d597d7220 */ /* 0x000fe20000400000 */
[----:B------:R-:W-:Y:S01]  /*48e0*/  FFMA R26, R88, R28, R13 ;  /* 0x0000001c581a7223 */ /* 0x000fe2000000000d */
[----:B------:R-:W-:-:S02]  /*48f0*/  HADD2.F32 R30, -RZ, R11.H0_H0 ;  /* 0x2000000bff1e7230 */ /* 0x000fc40000004100 */
[C---:B------:R-:W-:Y:S01]  /*4900*/  FMUL R127, R89.reuse, R127 ;  /* 0x0000007f597f7220 */ /* 0x040fe20000400000 */
[--C-:B------:R-:W-:Y:S02]  /*4910*/  HADD2.F32 R21, -RZ, R15.reuse.H0_H0 ;  /* 0x2000000fff157230 */ /* 0x100fe40000004100 */
[C---:B------:R-:W-:Y:S01]  /*4920*/  FMUL R13, R89.reuse, R124 ;  /* 0x0000007c590d7220 */ /* 0x040fe20000400000 */
[----:B------:R-:W-:Y:S02]  /*4930*/  HADD2.F32 R28, -RZ, R15.H1_H1 ;  /* 0x3000000fff1c7230 */ /* 0x000fe40000004100 */
[C---:B------:R-:W-:Y:S01]  /*4940*/  FFMA R125, R88.reuse, R30, R125 ;  /* 0x0000001e587d7223 */ /* 0x040fe2000000007d */
[----:B------:R-:W-:Y:S02]  /*4950*/  HADD2.F32 R32, -RZ, R11.H1_H1 ;  /* 0x3000000bff207230 */ /* 0x000fe40000004100 */
[----:B------:R-:W-:Y:S01]  /*4960*/  FMUL R11, R89, R126 ;  /* 0x0000007e590b7220 */ /* 0x000fe20000400000 */
[----:B------:R-:W-:Y:S01]  /*4970*/  FFMA R127, R88, R21, R127 ;  /* 0x00000015587f7223 */ /* 0x000fe2000000007f */
[----:B------:R-:W-:-:S02]  /*4980*/  F2FP.SATFINITE.E4M3.F32.PACK_AB_MERGE_C R139, R10, R139, RZ ;  /* 0x0000008b0a8b723e */ /* 0x000fc400048070ff */
[C---:B------:R-:W-:Y:S01]  /*4990*/  FFMA R28, R88.reuse, R28, R11 ;  /* 0x0000001c581c7223 */ /* 0x040fe2000000000b */
[----:B------:R-:W-:Y:S01]  /*49a0*/  FFMA R30, R88, R32, R13 ;  /* 0x00000020581e7223 */ /* 0x000fe2000000000d */
[----:B------:R-:W-:Y:S02]  /*49b0*/  F2FP.SATFINITE.E4M3.F32.PACK_AB_MERGE_C R137, R12, R137, RZ ;  /* 0x000000890c89723e */ /* 0x000fe400048070ff */
[----:B------:R-:W-:Y:S02]  /*49c0*/  F2FP.SATFINITE.E4M3.F32.PACK_AB_MERGE_C R135, R14, R135, RZ ;  /* 0x000000870e87723e */ /* 0x000fe400048070ff */
[----:B------:R-:W-:Y:S02]  /*49d0*/  F2FP.SATFINITE.E4M3.F32.PACK_AB_MERGE_C R133, R20, R133, RZ ;  /* 0x000000851485723e */ /* 0x000fe400048070ff */
[----:B------:R-:W-:Y:S02]  /*49e0*/  F2FP.SATFINITE.E4M3.F32.PACK_AB_MERGE_C R24, R24, R131, RZ ;  /* 0x000000831818723e */ /* 0x000fe400048070ff */
[----:B------:R-:W-:-:S02]  /*49f0*/  F2FP.SATFINITE.E4M3.F32.PACK_AB_MERGE_C R26, R26, R129, RZ ;  /* 0x000000811a1a723e */ /* 0x000fc400048070ff */
[----:B------:R-:W-:Y:S02]  /*4a00*/  F2FP.SATFINITE.E4M3.F32.PACK_AB_MERGE_C R28, R28, R127, RZ ;  /* 0x0000007f1c1c723e */ /* 0x000fe400048070ff */
[----:B------:R-:W-:Y:S01]  /*4a10*/  F2FP.SATFINITE.E4M3.F32.PACK_AB_MERGE_C R30, R30, R125, RZ ;  /* 0x0000007d1e1e723e */ /* 0x000fe200048070ff */
[----:B------:R-:W-:Y:S06]  /*4a20*/  @P2 BRA `(.L_x_66) ;  /* 0x0000000000042947 */ /* 0x000fec0003800000 */
[----:B------:R-:W-:-:S04]  /*4a30*/  DEPBAR.LE SB0, 0x1 ;  /* 0x000080400000791a */ /* 0x000fc80000000000 */
.L_x_66:
[----:B------:R-:W-:Y:S05]  /*4a40*/  WARPSYNC.ALL ;  /* 0x0000000000007948 */ /* 0x000fea0003800000 */
[----:B------:R-:W-:Y:S06]  /*4a50*/  BAR.SYNC.DEFER_BLOCKING 0x1, 0x100 ;  /* 0x0044000000007b1d */ /* 0x000fec0000010000 */
        /* <DEDUP_REMOVED lines=19> */
[----:B------:R-:W-:Y:S02]  /*4b90*/  UIADD3 UR4, UR51, 0x5200, URZ ;  /* 0x0000520033047890 */ /* 0x000fe4000fffe03f */
[----:B------:R-:W-:Y:S01]  /*4ba0*/  UIADD3.X UR9, URZ, UR49, URZ, UP0, !UPT ;  /* 0x000000313f097290 */ /* 0x000fe200087fe43f */
[----:B------:R-:W-:Y:S01]  /*4bb0*/  UMOV UR6, UR46 ;  /* 0x0000002e00067c82 */ /* 0x000fe20008000000 */
[----:B------:R-:W-:-:S07]  /*4bc0*/  UMOV UR7, UR47 ;  /* 0x0000002f00077c82 */ /* 0x000fce0008000000 */
[----:B------:R2:W-:Y:S02]  /*4bd0*/  UTMASTG.3D [UR4], [UR8] ;  /* 0x00000004080073b5 */ /* 0x0005e40008010000 */
[----:B--2---:R0:W-:Y:S02]  /*4be0*/  UTMACMDFLUSH ;  /* 0x00000000000079b7 */ /* 0x0041e40000000000 */
.L_x_68:
[----:B------:R-:W-:Y:S05]  /*4bf0*/  BSYNC B0 ;  /* 0x0000000000007941 */ /* 0x000fea0003800000 */
.L_x_67:
[----:B------:R-:W-:Y:S04]  /*4c00*/  BSSY B0, `(.L_x_69) ;  /* 0x000002e000007945 */ /* 0x000fe80003800000 */
[----:B------:R-:W-:Y:S05]  /*4c10*/  @!P0 BRA `(.L_x_70) ;  /* 0x0000000000b08947 */ /* 0x000fea0003800000 */
[----:B------:R-:W-:-:S13]  /*4c20*/  ISETP.NE.AND P4, PT, R23, 0x3, PT ;  /* 0x000000031700780c */ /* 0x000fda0003f85270 */
[----:B------:R-:W-:Y:S05]  /*4c30*/  @!P4 BRA `(.L_x_71) ;  /* 0x000000000004c947 */ /* 0x000fea0003800000 */
[----:B------:R-:W-:Y:S01]  /*4c40*/  BPT.TRAP 0x1 ;  /* 0x000000040000795c */ /* 0x000fe20000300000 */
.L_x_71:
[----:B------:R-:W-:Y:S01]  /*4c50*/  LEA R14, R91, UR51, 0x3 ;  /* 0x000000335b0e7c11 */ /* 0x000fe2000f8e18ff */
[----:B------:R-:W-:Y:S01]  /*4c60*/  BSSY B1, `(.L_x_72) ;  /* 0x0000004000017945 */ /* 0x000fe20003800000 */
[----:B------:R-:W-:-:S04]  /*4c70*/  SHF.L.U32 R11, R90, 0x1f, RZ ;  /* 0x0000001f5a0b7819 */ /* 0x000fc800000006ff */
[----:B------:R-:W2:Y:S02]  /*4c80*/  SYNCS.PHASECHK.TRANS64.TRYWAIT P3, [R14+URZ+0xc0], R11 ;  /* 0x0000c00b0e0075a7 */ /* 0x000ea4000806017f */
[----:B--2---:R-:W-:Y:S05]  /*4c90*/  @!P3 BRA `(.L_x_73) ;  /* 0x000000440080b947 */ /* 0x004fea0003800000 */
.L_x_177:
[----:B------:R-:W-:Y:S05]  /*4ca0*/  BSYNC B1 ;  /* 0x0000000000017941 */ /* 0x000fea0003800000 */
.L_x_72:
[----:B------:R-:W-:Y:S04]  /*4cb0*/  BSSY B1, `(.L_x_74) ;  /* 0x0000011000017945 */ /* 0x000fe80003800000 */
[----:B------:R-:W-:Y:S05]  /*4cc0*/  @P1 BRA `(.L_x_75) ;  /* 0x00000000003c1947 */ /* 0x000fea0003800000 */
[----:B------:R-:W-:-:S04]  /*4cd0*/  IMAD R15, R91, 0x1000, R8 ;  /* 0x000010005b0f7824 */ /* 0x000fc800078e0208 */
[----:B------:R-:W-:Y:S01]  /*4ce0*/  VIADD R4, R15, UR51 ;  /* 0x000000330f047c36 */ /* 0x000fe20008000000 */
[----:B------:R-:W-:Y:S03]  /*4cf0*/  LDS.U16 R3, [R15+UR51+0x300] ;  /* 0x000300330f037984 */ /* 0x000fe60008000400 */
[----:B------:R-:W-:Y:S01]  /*4d00*/  IMAD.IADD R20, R4, 0x1, R9 ;  /* 0x0000000104147824 */ /* 0x000fe200078e0209 */
[----:B------:R-:W-:Y:S04]  /*4d10*/  LDS.U16 R5, [R15+UR51+0x308] ;  /* 0x000308330f057984 */ /* 0x000fe80008000400 */
[----:B------:R-:W3:Y:S04]  /*4d20*/  LDS.U16 R4, [R15+UR51+0x200] ;  /* 0x000200330f047984 */ /* 0x000ee80008000400 */
[----:B------:R-:W4:Y:S04]  /*4d30*/  LDS.U16 R6, [R15+UR51+0x208] ;  /* 0x000208330f067984 */ /* 0x000f280008000400 */
[----:B------:R-:W-:Y:S04]  /*4d40*/  LDS.U16 R10, [R20+0x300] ;  /* 0x00030000140a7984 */ /* 0x000fe80000000400 */
[----:B--2---:R-:W2:Y:S04]  /*4d50*/  LDS.U16 R11, [R20+0x200] ;  /* 0x00020000140b7984 */ /* 0x004ea80000000400 */
[----:B------:R-:W-:Y:S04]  /*4d60*/  LDS.U16 R12, [R20+0x308] ;  /* 0x00030800140c7984 */ /* 0x000fe80000000400 */
[----:B------:R-:W5:Y:S01]  /*4d70*/  LDS.U16 R13, [R20+0x208] ;  /* 0x00020800140d7984 */ /* 0x000f620000000400 */
[----:B---3--:R-:W-:-:S02]  /*4d80*/  PRMT R3, R4, 0x5410, R3 ;  /* 0x0000541004037816 */ /* 0x008fc40000000003 */
[----:B----4-:R-:W-:Y:S02]  /*4d90*/  PRMT R4, R6, 0x5410, R5 ;  /* 0x0000541006047816 */ /* 0x010fe40000000005 */
[----:B--2---:R-:W-:Y:S02]  /*4da0*/  PRMT R5, R11, 0x5410, R10 ;  /* 0x000054100b057816 */ /* 0x004fe4000000000a */
[----:B-----5:R-:W-:-:S07]  /*4db0*/  PRMT R6, R13, 0x5410, R12 ;  /* 0x000054100d067816 */ /* 0x020fce000000000c */
.L_x_75:
[----:B------:R-:W-:Y:S05]  /*4dc0*/  BSYNC B1 ;  /* 0x0000000000017941 */ /* 0x000fea0003800000 */
.L_x_74:
        /* <DEDUP_REMOVED lines=8> */
.L_x_76:
[----:B--2---:R-:W2:Y:S01]  /*4e50*/  S2R R11, SR_CgaCtaId ;  /* 0x00000000000b7919 */ /* 0x004ea20000008800 */
[----:B------:R-:W-:Y:S01]  /*4e60*/  IADD3 R10, R14, 0xe0, RZ ;  /* 0x000000e00e0a7810 */ /* 0x000fe20007ffe0ff */
[----:B------:R-:W-:-:S05]  /*4e70*/  VIADD R91, R91, 0x1 ;  /* 0x000000015b5b7836 */ /* 0x000fca0000000000 */
[----:B------:R-:W-:-:S04]  /*4e80*/  ISETP.NE.AND P3, PT, R91, 0x4, PT ;  /* 0x000000045b00780c */ /* 0x000fc80003f65270 */
[----:B------:R-:W-:Y:S02]  /*4e90*/  SEL R91, R91, RZ, P3 ;  /* 0x000000ff5b5b7207 */ /* 0x000fe40001800000 */
[----:B--2---:R-:W-:Y:S02]  /*4ea0*/  PRMT R10, R11, 0x654, R10 ;  /* 0x000006540b0a7816 */ /* 0x004fe4000000000a */
[----:B------:R-:W-:Y:S02]  /*4eb0*/  SEL R11, RZ, 0x1, P3 ;  /* 0x00000001ff0b7807 */ /* 0x000fe40001800000 */
[----:B---3--:R2:W-:Y:S02]  /*4ec0*/  SYNCS.ARRIVE.TRANS64.RED.A1T0 RZ, [R10+URZ], RZ ;  /* 0x000000ff0aff79a7 */ /* 0x0085e4000810043f */
[----:B------:R-:W-:-:S07]  /*4ed0*/  LOP3.LUT R90, R90, R11, RZ, 0x3c, !PT ;  /* 0x0000000b5a5a7212 */ /* 0x000fce00078e3cff */
.L_x_70:
[----:B------:R-:W-:Y:S05]  /*4ee0*/  BSYNC B0 ;  /* 0x0000000000007941 */ /* 0x000fea0003800000 */
.L_x_69:
        /* <DEDUP_REMOVED lines=66> */
.L_x_77:
        /* <DEDUP_REMOVED lines=27> */
.L_x_79:
[----:B------:R-:W-:Y:S05]  /*54c0*/  BSYNC B0 ;  /* 0x0000000000007941 */ /* 0x000fea0003800000 */
.L_x_78:
[----:B------:R-:W-:Y:S04]  /*54d0*/  BSSY B0, `(.L_x_80) ;  /* 0x000002f000007945 */ /* 0x000fe80003800000 */
[----:B------:R-:W-:Y:S05]  /*54e0*/  @!P0 BRA `(.L_x_81) ;  /* 0x0000000000b48947 */ /* 0x000fea0003800000 */
[----:B------:R-:W-:-:S13]  /*54f0*/  ISETP.NE.AND P3, PT, R23, 0x3, PT ;  /* 0x000000031700780c */ /* 0x000fda0003f65270 */
[----:B------:R-:W-:Y:S05]  /*5500*/  @!P3 BRA `(.L_x_82) ;  /* 0x000000000004b947 */ /* 0x000fea0003800000 */
[----:B------:R-:W-:Y:S01]  /*5510*/  BPT.TRAP 0x1 ;  /* 0x000000040000795c */ /* 0x000fe20000300000 */
.L_x_82:
[----:B------:R-:W-:Y:S01]  /*5520*/  SHF.L.U32 R10, R90, 0x1f, RZ ;  /* 0x0000001f5a0a7819 */ /* 0x000fe200000006ff */
[----:B------:R-:W-:Y:S01]  /*5530*/  BSSY B1, `(.L_x_83) ;  /* 0x0000004000017945 */ /* 0x000fe20003800000 */
[----:B------:R-:W-:-:S04]  /*5540*/  LEA R11, R91, UR51, 0x3 ;  /* 0x000000335b0b7c11 */ /* 0x000fc8000f8e18ff */
[----:B------:R-:W2:Y:S02]  /*5550*/  SYNCS.PHASECHK.TRANS64.TRYWAIT P0, [R11+URZ+0xc0], R10 ;  /* 0x0000c00a0b0075a7 */ /* 0x000ea4000800017f */
[----:B--2---:R-:W-:Y:S05]  /*5560*/  @!P0 BRA `(.L_x_84) ;  /* 0x0000003c00608947 */ /* 0x004fea0003800000 */
.L_x_178:
[----:B------:R-:W-:Y:S05]  /*5570*/  BSYNC B1 ;  /* 0x0000000000017941 */ /* 0x000fea0003800000 */
.L_x_83:
        /* <DEDUP_REMOVED lines=8> */
[----:B------:R3:W4:Y:S04]  /*5600*/  LDS.U16 R9, [R3+UR51+0x208] ;  /* 0x0002083303097984 */ /* 0x0007280008000400 */
        /* <DEDUP_REMOVED lines=8> */
.L_x_86:
[----:B------:R-:W-:Y:S05]  /*5690*/  BSYNC B1 ;  /* 0x0000000000017941 */ /* 0x000fea0003800000 */
.L_x_85:
        /* <DEDUP_REMOVED lines=8> */
.L_x_87:
[----:B--2---:R-:W2:Y:S01]  /*5720*/  S2R R10, SR_CgaCtaId ;  /* 0x00000000000a7919 */ /* 0x004ea20000008800 */
[C---:B------:R-:W-:Y:S01]  /*5730*/  LEA R9, R91.reuse, UR51, 0x3 ;  /* 0x000000335b097c11 */ /* 0x040fe2000f8e18ff */
[----:B------:R-:W-:-:S03]  /*5740*/  VIADD R91, R91, 0x1 ;  /* 0x000000015b5b7836 */ /* 0x000fc60000000000 */
[----:B------:R-:W-:Y:S02]  /*5750*/  IADD3 R9, R9, 0xe0, RZ ;  /* 0x000000e009097810 */ /* 0x000fe40007ffe0ff */
[----:B------:R-:W-:-:S04]  /*5760*/  ISETP.NE.AND P0, PT, R91, 0x4, PT ;  /* 0x000000045b00780c */ /* 0x000fc80003f05270 */
[----:B------:R-:W-:Y:S02]  /*5770*/  SEL R91, R91, RZ, P0 ;  /* 0x000000ff5b5b7207 */ /* 0x000fe40000000000 */
[----:B--2---:R-:W-:-:S04]  /*5780*/  PRMT R9, R10, 0x654, R9 ;  /* 0x000006540a097816 */ /* 0x004fc80000000009 */
[----:B---3--:R2:W-:Y:S02]  /*5790*/  SYNCS.ARRIVE.TRANS64.RED.A1T0 RZ, [R9+URZ], RZ ;  /* 0x000000ff09ff79a7 */ /* 0x0085e4000810043f */
[----:B--2---:R-:W-:-:S04]  /*57a0*/  SEL R9, RZ, 0x1, P0 ;  /* 0x00000001ff097807 */ /* 0x004fc80000000000 */
[----:B------:R-:W-:-:S07]  /*57b0*/  LOP3.LUT R90, R90, R9, RZ, 0x3c, !PT ;  /* 0x000000095a5a7212 */ /* 0x000fce00078e3cff */
.L_x_81:
[----:B------:R-:W-:Y:S05]  /*57c0*/  BSYNC B0 ;  /* 0x0000000000007941 */ /* 0x000fea0003800000 */
.L_x_80:
[----:B------:R-:W-:Y:S01]  /*57d0*/  F2FP.F16.E4M3.UNPACK_B R9, R3 ;  /* 0x00000003ff09723e */ /* 0x000fe200020006ff */
[C---:B------:R-:W-:Y:S01]  /*57e0*/  FMUL R107, R89.reuse, R107 ;  /* 0x0000006b596b7220 */ /* 0x040fe20000400000 */
[----:B------:R-:W-:Y:S01]  /*57f0*/  F2FP.F16.E4M3.UNPACK_B R3, R3.H1 ;  /* 0x00000003ff03723e */ /* 0x000fe200030006ff */
[C---:B------:R-:W-:Y:S01]  /*5800*/  FMUL R106, R89.reuse, R106 ;  /* 0x0000006a596a7220 */ /* 0x040fe20000400000 */
[-C--:B------:R-:W-:Y:S01]  /*5810*/  F2FP.F16.E4M3.UNPACK_B R10, R4.reuse ;  /* 0x00000004ff0a723e */ /* 0x080fe200020006ff */
[--C-:B------:R-:W-:Y:S02]  /*5820*/  HADD2.F32 R11, -RZ, R9.reuse.H0_H0 ;  /* 0x20000009ff0b7230 */ /* 0x100fe40000004100 */
[----:B------:R-:W-:Y:S01]  /*5830*/  FMUL R12, R89, R105 ;  /* 0x00000069590c7220 */ /* 0x000fe20000400000 */
[----:B------:R-:W-:Y:S01]  /*5840*/  HADD2.F32 R9, -RZ, R9.H1_H1 ;  /* 0x30000009ff097230 */ /* 0x000fe20000004100 */
[----:B------:R-:W-:Y:S01]  /*5850*/  F2FP.F16.E4M3.UNPACK_B R4, R4.H1 ;  /* 0x00000004ff04723e */ /* 0x000fe200030006ff */
[----:B------:R-:W-:-:S02]  /*5860*/  HADD2.F32 R13, -RZ, R3.H0_H0 ;  /* 0x20000003ff0d7230 */ /* 0x000fc40000004100 */
[C---:B------:R-:W-:Y:S01]  /*5870*/  FFMA R107, R88.reuse, R11, R107 ;  /* 0x0000000b586b7223 */ /* 0x040fe2000000006b */
[--C-:B------:R-:W-:Y:S02]  /*5880*/  HADD2.F32 R11, -RZ, R10.reuse.H1_H1 ;  /* 0x3000000aff0b7230 */ /* 0x100fe40000004100 */
[C---:B------:R-:W-:Y:S01]  /*5890*/  FFMA R106, R88.reuse, R9, R106 ;  /* 0x00000009586a7223 */ /* 0x040fe2000000006a */
[----:B------:R-:W-:Y:S02]  /*58a0*/  HADD2.F32 R9, -RZ, R10.H0_H0 ;  /* 0x2000000aff097230 */ /* 0x000fe40000004100 */
[C---:B------:R-:W-:Y:S01]  /*58b0*/  FMUL R10, R89.reuse, R103 ;  /* 0x00000067590a7220 */ /* 0x040fe20000400000 */
[C---:B------:R-:W-:Y:S01]  /*58c0*/  FFMA R12, R88.reuse, R13, R12 ;  /* 0x0000000d580c7223 */ /* 0x040fe2000000000c */
[----:B------:R-:W-:Y:S02]  /*58d0*/  HADD2.F32 R3, -RZ, R3.H1_H1 ;  /* 0x30000003ff037230 */ /* 0x000fe40000004100 */
[C---:B------:R-:W-:Y:S01]  /*58e0*/  FMUL R13, R89.reuse, R104 ;  /* 0x00000068590d7220 */ /* 0x040fe20000400000 */
[C---:B------:R-:W-:Y:S01]  /*58f0*/  FFMA R14, R88.reuse, R9, R10 ;  /* 0x00000009580e7223 */ /* 0x040fe2000000000a */
[----:B------:R-:W-:Y:S01]  /*5900*/  FMUL R102, R89, R102 ;  /* 0x0000006659667220 */ /* 0x000fe20000400000 */
[----:B------:R-:W-:Y:S01]  /*5910*/  F2FP.F16.E4M3.UNPACK_B R10, R5 ;  /* 0x00000005ff0a723e */ /* 0x000fe200020006ff */
[----:B------:R-:W-:Y:S01]  /*5920*/  FFMA R13, R88, R3, R13 ;  /* 0x00000003580d7223 */ /* 0x000fe2000000000d */
[----:B------:R-:W-:-:S02]  /*5930*/  HADD2.F32 R9, -RZ, R4.H1_H1 ;  /* 0x30000004ff097230 */ /* 0x000fc40000004100 */
[C---:B------:R-:W-:Y:S01]  /*5940*/  FFMA R15, R88.reuse, R11, R102 ;  /* 0x0000000b580f7223 */ /* 0x040fe20000000066 */
[----:B------:R-:W-:Y:S02]  /*5950*/  HADD2.F32 R3, -RZ, R4.H0_H0 ;  /* 0x20000004ff037230 */ /* 0x000fe40000004100 */
[C---:B------:R-:W-:Y:S01]  /*5960*/  FMUL R100, R89.reuse, R100 ;  /* 0x0000006459647220 */ /* 0x040fe20000400000 */
[--C-:B------:R-:W-:Y:S01]  /*5970*/  HADD2.F32 R11, -RZ, R10.reuse.H0_H0 ;  /* 0x2000000aff0b7230 */ /* 0x100fe20000004100 */
[----:B------:R-:W-:Y:S01]  /*5980*/  F2FP.F16.E4M3.UNPACK_B R5, R5.H1 ;  /* 0x00000005ff05723e */ /* 0x000fe200030006ff */
[C---:B------:R-:W-:Y:S01]  /*5990*/  FMUL R101, R89.reuse, R101 ;  /* 0x0000006559657220 */ /* 0x040fe20000400000 */
[C---:B------:R-:W-:Y:S01]  /*59a0*/  FMUL R4, R89.reuse, R99 ;  /* 0x0000006359047220 */ /* 0x040fe20000400000 */
[C---:B------:R-:W-:Y:S01]  /*59b0*/  FFMA R100, R88.reuse, R9, R100 ;  /* 0x0000000958647223 */ /* 0x040fe20000000064 */
[----:B------:R-:W-:Y:S01]  /*59c0*/  FMUL R96, R89, R96 ;  /* 0x0000006059607220 */ /* 0x000fe20000400000 */
[C---:B------:R-:W-:Y:S01]  /*59d0*/  FFMA R101, R88.reuse, R3, R101 ;  /* 0x0000000358657223 */ /* 0x040fe20000000065 */
[----:B------:R-:W-:Y:S01]  /*59e0*/  FFMA R20, R88, R11, R4 ;  /* 0x0000000b58147223 */ /* 0x000fe20000000004 */
[----:B------:R-:W-:Y:S01]  /*59f0*/  HADD2.F32 R9, -RZ, R5.H0_H0 ;  /* 0x20000005ff097230 */ /* 0x000fe20000004100 */
[----:B------:R-:W-:Y:S01]  /*5a00*/  F2FP.F16.E4M3.UNPACK_B R4, R6 ;  /* 0x00000006ff04723e */ /* 0x000fe200020006ff */
[----:B------:R-:W-:-:S02]  /*5a10*/  HADD2.F32 R3, -RZ, R10.H1_H1 ;  /* 0x3000000aff037230 */ /* 0x000fc40000004100 */
[C---:B------:R-:W-:Y:S01]  /*5a20*/  FMUL R11, R89.reuse, R98 ;  /* 0x00000062590b7220 */ /* 0x040fe20000400000 */
[----:B------:R-:W-:Y:S02]  /*5a30*/  HADD2.F32 R5, -RZ, R5.H1_H1 ;  /* 0x30000005ff057230 */ /* 0x000fe40000004100 */
[----:B------:R-:W-:Y:S01]  /*5a40*/  FMUL R10, R89, R97 ;  /* 0x00000061590a7220 */ /* 0x000fe20000400000 */
[----:B------:R-:W-:Y:S01]  /*5a50*/  F2FP.F16.E4M3.UNPACK_B R6, R6.H1 ;  /* 0x00000006ff06723e */ /* 0x000fe200030006ff */
[C---:B------:R-:W-:Y:S01]  /*5a60*/  FFMA R21, R88.reuse, R3, R11 ;  /* 0x0000000358157223 */ /* 0x040fe2000000000b */
[--C-:B------:R-:W-:Y:S02]  /*5a70*/  HADD2.F32 R3, -RZ, R4.reuse.H0_H0 ;  /* 0x20000004ff037230 */ /* 0x100fe40000004100 */
[C---:B------:R-:W-:Y:S01]  /*5a80*/  FFMA R10, R88.reuse, R9, R10 ;  /* 0x00000009580a7223 */ /* 0x040fe2000000000a */
[----:B------:R-:W-:Y:S01]  /*5a90*/  FFMA R25, R88, R5, R96 ;  /* 0x0000000558197223 */ /* 0x000fe20000000060 */
[----:B------:R-:W-:-:S02]  /*5aa0*/  HADD2.F32 R5, -RZ, R4.H1_H1 ;  /* 0x30000004ff057230 */ /* 0x000fc40000004100 */
[C---:B------:R-:W-:Y:S01]  /*5ab0*/  FMUL R95, R89.reuse, R95 ;  /* 0x0000005f595f7220 */ /* 0x040fe20000400000 */
[--C-:B------:R-:W-:Y:S02]  /*5ac0*/  HADD2.F32 R9, -RZ, R6.reuse.H0_H0 ;  /* 0x20000006ff097230 */ /* 0x100fe40000004100 */
[C---:B------:R-:W-:Y:S01]  /*5ad0*/  FMUL R94, R89.reuse, R94 ;  /* 0x0000005e595e7220 */ /* 0x040fe20000400000 */
[----:B------:R-:W-:Y:S02]  /*5ae0*/  HADD2.F32 R11, -RZ, R6.H1_H1 ;  /* 0x30000006ff0b7230 */ /* 0x000fe40000004100 */
[C---:B------:R-:W-:Y:S01]  /*5af0*/  FMUL R4, R89.reuse, R93 ;  /* 0x0000005d59047220 */ /* 0x040fe20000400000 */
[----:B------:R-:W-:Y:S01]  /*5b00*/  FMUL R92, R89, R92 ;  /* 0x0000005c595c7220 */ /* 0x000fe20000400000 */
[C---:B------:R-:W-:Y:S01]  /*5b10*/  FFMA R3, R88.reuse, R3, R95 ;  /* 0x0000000358037223 */ /* 0x040fe2000000005f */
[C---:B------:R-:W-:Y:S01]  /*5b20*/  FFMA R94, R88.reuse, R5, R94 ;  /* 0x00000005585e7223 */ /* 0x040fe2000000005e */
[C---:B------:R-:W-:Y:S01]  /*5b30*/  FFMA R4, R88.reuse, R9, R4 ;  /* 0x0000000958047223 */ /* 0x040fe20000000004 */
[----:B------:R-:W-:Y:S01]  /*5b40*/  FFMA R11, R88, R11, R92 ;  /* 0x0000000b580b7223 */ /* 0x000fe2000000005c */
[----:B------:R-:W-:-:S02]  /*5b50*/  F2FP.SATFINITE.E4M3.F32.PACK_AB_MERGE_C R107, R106, R107, RZ ;  /* 0x0000006b6a6b723e */ /* 0x000fc400048070ff */
[----:B------:R-:W-:Y:S02]  /*5b60*/  F2FP.SATFINITE.E4M3.F32.PACK_AB_MERGE_C R13, R13, R12, RZ ;  /* 0x0000000c0d0d723e */ /* 0x000fe400048070ff */
[----:B------:R-:W-:Y:S02]  /*5b70*/  F2FP.SATFINITE.E4M3.F32.PACK_AB_MERGE_C R15, R15, R14, RZ ;  /* 0x0000000e0f0f723e */ /* 0x000fe400048070ff */
[----:B------:R-:W-:Y:S02]  /*5b80*/  F2FP.SATFINITE.E4M3.F32.PACK_AB_MERGE_C R101, R100, R101, RZ ;  /* 0x000000656465723e */ /* 0x000fe400048070ff */
[----:B------:R-:W-:Y:S02]  /*5b90*/  F2FP.SATFINITE.E4M3.F32.PACK_AB_MERGE_C R20, R21, R20, RZ ;  /* 0x000000141514723e */ /* 0x000fe400048070ff */
[----:B------:R-:W-:Y:S02]  /*5ba0*/  F2FP.SATFINITE.E4M3.F32.PACK_AB_MERGE_C R10, R25, R10, RZ ;  /* 0x0000000a190a723e */ /* 0x000fe400048070ff */
[----:B------:R-:W-:-:S02]  /*5bb0*/  F2FP.SATFINITE.E4M3.F32.PACK_AB_MERGE_C R94, R94, R3, RZ ;  /* 0x000000035e5e723e */ /* 0x000fc400048070ff */
[----:B------:R-:W-:Y:S01]  /*5bc0*/  F2FP.SATFINITE.E4M3.F32.PACK_AB_MERGE_C R4, R11, R4, RZ ;  /* 0x000000040b04723e */ /* 0x000fe200048070ff */
[----:B------:R-:W-:Y:S06]  /*5bd0*/  @P2 BRA `(.L_x_88) ;  /* 0x0000000000042947 */ /* 0x000fec0003800000 */
[----:B------:R-:W-:-:S04]  /*5be0*/  DEPBAR.LE SB0, 0x1 ;  /* 0x000080400000791a */ /* 0x000fc80000000000 */
.L_x_88:
[----:B------:R-:W-:Y:S05]  /*5bf0*/  WARPSYNC.ALL ;  /* 0x0000000000007948 */ /* 0x000fea0003800000 */
[----:B------:R-:W-:Y:S01]  /*5c00*/  BAR.SYNC.DEFER_BLOCKING 0x1, 0x100 ;  /* 0x0044000000007b1d */ /* 0x000fe20000010000 */
[----:B------:R-:W-:-:S05]  /*5c10*/  IADD3 R16, P0, R16, UR40, RZ ;  /* 0x0000002810107c10 */ /* 0x000fca000ff1e0ff */
        /* <DEDUP_REMOVED lines=25> */
.L_x_90:
[----:B------:R-:W-:Y:S05]  /*5db0*/  BSYNC B0 ;  /* 0x0000000000007941 */ /* 0x000fea0003800000 */
.L_x_89:
[----:B------:R-:W-:Y:S01]  /*5dc0*/  ULDC.64 UR4, c[0x0][0x8f8] ;  /* 0x00023e0000047ab9 */ /* 0x000fe20000000a00 */
[----:B------:R-:W-:Y:S01]  /*5dd0*/  IADD3.X R17, R17, UR38, RZ, P0, !PT ;  /* 0x0000002611117c10 */ /* 0x000fe200087fe4ff */
[----:B------:R-:W-:Y:S01]  /*5de0*/  UMOV UR47, 0xffffffff ;  /* 0xffffffff002f7882 */ /* 0x000fe20000000000 */
[----:B------:R-:W-:Y:S01]  /*5df0*/  ISETP.GE.U32.AND P0, PT, R16, UR4, PT ;  /* 0x0000000410007c0c */ /* 0x000fe2000bf06070 */
[----:B------:R-:W-:Y:S01]  /*5e00*/  IMAD.MOV.U32 R3, RZ, RZ, -0x1 ;  /* 0xffffffffff037424 */ /* 0x000fe200078e00ff */
[----:B------:R-:W-:Y:S01]  /*5e10*/  PRMT R4, RZ, 0x7610, R4 ;  /* 0x00007610ff047816 */ /* 0x000fe20000000004 */
[----:B------:R-:W-:Y:S01]  /*5e20*/  IMAD.MOV.U32 R7, RZ, RZ, -0x1 ;  /* 0xffffffffff077424 */ /* 0x000fe200078e00ff */
[----:B------:R-:W-:-:S13]  /*5e30*/  ISETP.GE.U32.AND.EX P0, PT, R17, UR5, PT, P0 ;  /* 0x0000000511007c0c */ /* 0x000fda000bf06100 */
[----:B------:R-:W-:Y:S05]  /*5e40*/  @P0 BRA `(.L_x_91) ;  /* 0x0000000400600947 */ /* 0x000fea0003800000 */
[----:B------:R-:W2:Y:S01]  /*5e50*/  LDC.64 R10, c[0x0][0x8d0] ;  /* 0x00023400ff0a7b82 */ /* 0x000ea20000000a00 */
[----:B------:R-:W3:Y:S01]  /*5e60*/  S2R R24, SR_CTAID.X ;  /* 0x0000000000187919 */ /* 0x000ee20000002500 */
[----:B------:R-:W-:Y:S01]  /*5e70*/  IMAD.MOV.U32 R8, RZ, RZ, R16 ;  /* 0x000000ffff087224 */ /* 0x000fe200078e0010 */
[----:B------:R-:W-:-:S05]  /*5e80*/  MOV R9, R17 ;  /* 0x0000001100097202 */ /* 0x000fca0000000f00 */
[----:B------:R-:W4:Y:S08]  /*5e90*/  LDC R12, c[0x0][0x8d8] ;  /* 0x00023600ff0c7b82 */ /* 0x000f300000000800 */
[----:B------:R-:W1:Y:S01]  /*5ea0*/  LDC.64 R20, c[0x0][0x8c8] ;  /* 0x00023200ff147b82 */ /* 0x000e620000000a00 */
[----:B--2---:R-:W-:-:S04]  /*5eb0*/  ISETP.NE.U32.AND P0, PT, R10, RZ, PT ;  /* 0x000000ff0a00720c */ /* 0x004fc80003f05070 */
[----:B------:R-:W-:-:S13]  /*5ec0*/  ISETP.NE.AND.EX P0, PT, R11, RZ, PT, P0 ;  /* 0x000000ff0b00720c */ /* 0x000fda0003f05300 */
[----:B-1-34-:R-:W-:Y:S05]  /*5ed0*/  @!P0 BRA `(.L_x_92) ;  /* 0x0000000000288947 */ /* 0x01afea0003800000 */
[----:B------:R-:W1:Y:S02]  /*5ee0*/  LDC R3, c[0x0][0x8dc] ;  /* 0x00023700ff037b82 */ /* 0x000e640000000800 */
[----:B-1----:R-:W-:-:S05]  /*5ef0*/  IADD3 R3, P0, R16, R3, RZ ;  /* 0x0000000310037210 */ /* 0x002fca0007f1e0ff */
[----:B------:R-:W-:-:S04]  /*5f00*/  IMAD.X R13, RZ, RZ, R17, P0 ;  /* 0x000000ffff0d7224 */ /* 0x000fc800000e0611 */
[----:B------:R-:W-:-:S04]  /*5f10*/  IMAD.WIDE.U32 R4, R13, R10, RZ ;  /* 0x0000000a0d047225 */ /* 0x000fc800078e00ff */
[----:B------:R-:W-:-:S04]  /*5f20*/  IMAD.WIDE.U32 R6, P0, R3, R11, R4 ;  /* 0x0000000b03067225 */ /* 0x000fc80007800004 */
[----:B------:R-:W-:-:S04]  /*5f30*/  IMAD.WIDE.U32 R4, R3, R10, RZ ;  /* 0x0000000a03047225 */ /* 0x000fc800078e00ff */
[----:B------:R-:W-:Y:S01]  /*5f40*/  IMAD.X R9, RZ, RZ, RZ, P0 ;  /* 0x000000ffff097224 */ /* 0x000fe200000e06ff */
[----:B------:R-:W-:Y:S01]  /*5f50*/  IADD3 RZ, P0, R5, R6, RZ ;  /* 0x0000000605ff7210 */ /* 0x000fe20007f1e0ff */
[----:B------:R-:W-:-:S04]  /*5f60*/  IMAD.MOV.U32 R8, RZ, RZ, R7 ;  /* 0x000000ffff087224 */ /* 0x000fc800078e0007 */
[----:B------:R-:W-:-:S08]  /*5f70*/  IMAD.WIDE.U32.X R8, R13, R11, R8, P0 ;  /* 0x0000000b0d087225 */ /* 0x000fd000000e0408 */
.L_x_92:
[----:B------:R-:W1:Y:S01]  /*5f80*/  S2R R25, SR_CTAID.Y ;  /* 0x0000000000197919 */ /* 0x000e620000002600 */
[-CC-:B------:R-:W-:Y:S01]  /*5f90*/  SHF.R.U64 R32, R8, R12.reuse, R9.reuse ;  /* 0x0000000c08207219 */ /* 0x180fe20000001209 */
[----:B------:R-:W2:Y:S01]  /*5fa0*/  LDC.64 R14, c[0x0][0x8e8] ;  /* 0x00023a00ff0e7b82 */ /* 0x000ea20000000a00 */
[----:B------:R-:W-:Y:S01]  /*5fb0*/  SHF.R.U32.HI R3, RZ, R12, R9 ;  /* 0x0000000cff037219 */ /* 0x000fe20000011609 */
[----:B------:R-:W-:Y:S01]  /*5fc0*/  ULDC UR4, c[0x0][0x150] ;  /* 0x0000540000047ab9 */ /* 0x000fe20000000800 */
[----:B------:R-:W-:Y:S02]  /*5fd0*/  IADD3 R7, P0, RZ, -R32, RZ ;  /* 0x80000020ff077210 */ /* 0x000fe40007f1e0ff */
[----:B------:R-:W-:-:S03]  /*5fe0*/  I2FP.F32.U32 R9, R24 ;  /* 0x0000001800097245 */ /* 0x000fc60000201000 */
[----:B------:R-:W3:Y:S01]  /*5ff0*/  LDC R8, c[0x0][0x8c0] ;  /* 0x00023000ff087b82 */ /* 0x000ee20000000800 */
[----:B------:R-:W-:Y:S02]  /*6000*/  IMAD.X R3, RZ, RZ, ~R3, P0 ;  /* 0x000000ffff037224 */ /* 0x000fe400000e0e03 */
[----:B------:R-:W-:Y:S01]  /*6010*/  FMUL R9, R9, UR4 ;  /* 0x0000000409097c20 */ /* 0x000fe20008400000 */
[----:B------:R-:W-:Y:S01]  /*6020*/  IMAD.WIDE.U32 R4, R7, R20, R16 ;  /* 0x0000001407047225 */ /* 0x000fe200078e0010 */
[----:B------:R-:W-:-:S03]  /*6030*/  ULDC UR4, c[0x0][0x154] ;  /* 0x0000550000047ab9 */ /* 0x000fc60000000800 */
[----:B------:R-:W-:Y:S01]  /*6040*/  IMAD R6, R3, R20, RZ ;  /* 0x0000001403067224 */ /* 0x000fe200078e02ff */
[----:B------:R-:W4:Y:S01]  /*6050*/  LDC R11, c[0x0][0x900] ;  /* 0x00024000ff0b7b82 */ /* 0x000f220000000800 */
[----:B------:R-:W5:Y:S02]  /*6060*/  F2I.U32.TRUNC.NTZ R9, R9 ;  /* 0x0000000900097305 */ /* 0x000f64000020f000 */
[----:B------:R-:W-:-:S05]  /*6070*/  IMAD R3, R7, R21, R6 ;  /* 0x0000001507037224 */ /* 0x000fca00078e0206 */
[----:B------:R-:W4:Y:S01]  /*6080*/  LDC R20, c[0x0][0x8b0] ;  /* 0x00022c00ff147b82 */ /* 0x000f220000000800 */
[----:B------:R-:W-:Y:S02]  /*6090*/  IADD3 R3, R5, R3, RZ ;  /* 0x0000000305037210 */ /* 0x000fe40007ffe0ff */
[----:B--2---:R-:W-:-:S04]  /*60a0*/  ISETP.NE.U32.AND P0, PT, R14, RZ, PT ;  /* 0x000000ff0e00720c */ /* 0x004fc80003f05070 */
[----:B------:R-:W-:Y:S01]  /*60b0*/  ISETP.NE.AND.EX P0, PT, R15, RZ, PT, P0 ;  /* 0x000000ff0f00720c */ /* 0x000fe20003f05300 */
[----:B------:R-:W2:Y:S01]  /*60c0*/  LDC R7, c[0x0][0x144] ;  /* 0x00005100ff077b82 */ /* 0x000ea20000000800 */
[-C--:B---3--:R-:W-:Y:S01]  /*60d0*/  SHF.R.U64 R12, R4, R8.reuse, R3 ;  /* 0x00000008040c7219 */ /* 0x088fe20000001203 */
[----:B-----5:R-:W-:Y:S01]  /*60e0*/  IMAD.MOV R9, RZ, RZ, -R9 ;  /* 0x000000ffff097224 */ /* 0x020fe200078e0a09 */
[----:B-1----:R-:W-:Y:S02]  /*60f0*/  I2FP.F32.U32 R4, R25 ;  /* 0x0000001900047245 */ /* 0x002fe40000201000 */
[----:B------:R-:W-:-:S03]  /*6100*/  SHF.R.U32.HI R3, RZ, R8, R3 ;  /* 0x00000008ff037219 */ /* 0x000fc60000011603 */
[----:B------:R-:W1:Y:S01]  /*6110*/  LDC R26, c[0x0][0x148] ;  /* 0x00005200ff1a7b82 */ /* 0x000e620000000800 */
[----:B------:R-:W-:Y:S01]  /*6120*/  FMUL R6, R4, UR4 ;  /* 0x0000000404067c20 */ /* 0x000fe20008400000 */
[----:B------:R-:W-:Y:S01]  /*6130*/  IMAD.MOV.U32 R4, RZ, RZ, -0x1 ;  /* 0xffffffffff047424 */ /* 0x000fe200078e00ff */
[----:B----4-:R-:W-:-:S04]  /*6140*/  SHF.L.U32 R30, R0, R11, RZ ;  /* 0x0000000b001e7219 */ /* 0x010fc800000006ff */
[-C--:B------:R-:W-:Y:S01]  /*6150*/  SHF.L.U32 R4, R4, R11.reuse, RZ ;  /* 0x0000000b04047219 */ /* 0x080fe200000006ff */
[----:B------:R-:W3:Y:S01]  /*6160*/  LDC R21, c[0x0][0x8a8] ;  /* 0x00022a00ff157b82 */ /* 0x000ee20000000800 */
[-CC-:B------:R-:W-:Y:S02]  /*6170*/  SHF.R.U64 R10, R12, R20.reuse, R3.reuse ;  /* 0x000000140c0a7219 */ /* 0x180fe40000001203 */
[----:B------:R-:W-:Y:S02]  /*6180*/  SHF.R.U32.HI R3, RZ, R20, R3 ;  /* 0x00000014ff037219 */ /* 0x000fe40000011603 */
[----:B------:R4:W1:Y:S01]  /*6190*/  F2I.U32.TRUNC.NTZ R20, R6 ;  /* 0x0000000600147305 */ /* 0x000862000020f000 */
[----:B------:R-:W-:Y:S02]  /*61a0*/  LOP3.LUT R27, RZ, R4, RZ, 0x33, !PT ;  /* 0x00000004ff1b7212 */ /* 0x000fe400078e33ff */
[----:B------:R-:W1:Y:S01]  /*61b0*/  LDC R28, c[0x0][0x8f0] ;  /* 0x00023c00ff1c7b82 */ /* 0x000e620000000800 */
[--C-:B------:R-:W-:Y:S01]  /*61c0*/  SHF.R.U64 R13, R10, R11, R3.reuse ;  /* 0x0000000b0a0d7219 */ /* 0x100fe20000001203 */
[----:B--2---:R-:W-:Y:S01]  /*61d0*/  IMAD R24, R7, R9, R24 ;  /* 0x0000000907187224 */ /* 0x004fe200078e0218 */
[----:B------:R-:W-:-:S03]  /*61e0*/  SHF.R.U32.HI R5, RZ, R11, R3 ;  /* 0x0000000bff057219 */ /* 0x000fc60000011603 */
[----:B------:R-:W-:Y:S02]  /*61f0*/  IMAD.MOV.U32 R4, RZ, RZ, R13 ;  /* 0x000000ffff047224 */ /* 0x000fe400078e000d */
[----:B------:R-:W2:Y:S08]  /*6200*/  LDC R29, c[0x0][0x8e0] ;  /* 0x00023800ff1d7b82 */ /* 0x000eb00000000800 */
[----:B------:R-:W1:Y:S01]  /*6210*/  LDC R31, c[0x0][0x8b8] ;  /* 0x00022e00ff1f7b82 */ /* 0x000e620000000800 */
[----:B----4-:R-:W-:Y:S05]  /*6220*/  @!P0 BRA `(.L_x_93) ;  /* 0x0000000000288947 */ /* 0x010fea0003800000 */
[----:B------:R-:W4:Y:S02]  /*6230*/  LDC R0, c[0x0][0x8f4] ;  /* 0x00023d00ff007b82 */ /* 0x000f240000000800 */
[----:B----4-:R-:W-:-:S05]  /*6240*/  IADD3 R3, P0, R13, R0, RZ ;  /* 0x000000000d037210 */ /* 0x010fca0007f1e0ff */
        /* <DEDUP_REMOVED lines=8> */
.L_x_93:
[----:B------:R-:W-:Y:S01]  /*62d0*/  ISETP.NE.AND P0, PT, R2, 0x1, PT ;  /* 0x000000010200780c */ /* 0x000fe20003f05270 */
[----:B-1----:R-:W-:Y:S01]  /*62e0*/  IMAD.MOV R20, RZ, RZ, -R20 ;  /* 0x000000ffff147224 */ /* 0x002fe200078e0a14 */
[----:B------:R-:W-:Y:S01]  /*62f0*/  SHF.R.U64 R0, R4, R28, R5 ;  /* 0x0000001c04007219 */ /* 0x000fe20000001205 */
[----:B---3--:R-:W-:Y:S01]  /*6300*/  VIADD R5, R21, 0xffffffff ;  /* 0xffffffff15057836 */ /* 0x008fe20000000000 */
[----:B------:R-:W-:Y:S02]  /*6310*/  LOP3.LUT R3, R10, R27, RZ, 0xc0, !PT ;  /* 0x0000001b0a037212 */ /* 0x000fe400078ec0ff */
[----:B------:R-:W-:Y:S01]  /*6320*/  R2UR UR47, R32 ;  /* 0x00000000202f72ca */ /* 0x000fe200000e0000 */
[----:B------:R-:W-:Y:S01]  /*6330*/  IMAD.MOV R4, RZ, RZ, -R0 ;  /* 0x000000ffff047224 */ /* 0x000fe200078e0a00 */
[----:B------:R-:W-:Y:S01]  /*6340*/  LOP3.LUT R5, R12, R5, RZ, 0xc0, !PT ;  /* 0x000000050c057212 */ /* 0x000fe200078ec0ff */
[----:B------:R-:W-:Y:S02]  /*6350*/  IMAD R3, R30, R0, R3 ;  /* 0x000000001e037224 */ /* 0x000fe400078e0203 */
[----:B--2---:R-:W-:Y:S01]  /*6360*/  IMAD R0, R4, R29, R13 ;  /* 0x0000001d04007224 */ /* 0x004fe200078e020d */
[----:B------:R-:W-:Y:S01]  /*6370*/  MOV R4, 0x1 ;  /* 0x0000000100047802 */ /* 0x000fe20000000f00 */
[----:B------:R-:W-:-:S02]  /*6380*/  @P0 IMAD R24, R26, R20, R25 ;  /* 0x000000141a180224 */ /* 0x000fc400078e0219 */
[----:B------:R-:W-:Y:S02]  /*6390*/  IMAD R0, R0, R21, R5 ;  /* 0x0000001500007224 */ /* 0x000fe400078e0205 */
[----:B------:R-:W-:-:S05]  /*63a0*/  IMAD R3, R3, R31, R24 ;  /* 0x0000001f03037224 */ /* 0x000fca00078e0218 */
[----:B------:R-:W-:Y:S02]  /*63b0*/  SEL R7, R0, R3, !P0 ;  /* 0x0000000300077207 */ /* 0x000fe40004000000 */
[----:B------:R-:W-:-:S07]  /*63c0*/  SEL R3, R3, R0, !P0 ;  /* 0x0000000003037207 */ /* 0x000fce0004000000 */
.L_x_91:
[----:B------:R-:W-:Y:S01]  /*63d0*/  LOP3.LUT P0, RZ, R4, 0xff, RZ, 0xc0, !PT ;  /* 0x000000ff04ff7812 */ /* 0x000fe2000780c0ff */
[----:B------:R-:W-:-:S04]  /*63e0*/  UIMAD.WIDE.U32 UR4, UR52, -0x55555555, URZ ;  /* 0xaaaaaaab340478a5 */ /* 0x000fc8000f8e003f */
[----:B------:R-:W-:-:S04]  /*63f0*/  USHF.R.U32.HI UR4, URZ, 0x3, UR5 ;  /* 0x000000033f047899 */ /* 0x000fc80008011605 */
[----:B------:R-:W-:-:S04]  /*6400*/  UIMAD UR4, UR4, -0xc, UR52 ;  /* 0xfffffff4040478a4 */ /* 0x000fc8000f8e0234 */
[----:B------:R-:W-:Y:S08]  /*6410*/  @P0 BRA `(.L_x_94) ;  /* 0xffffffb000340947 */ /* 0x000ff0000383ffff */
[----:B------:R-:W-:-:S04]  /*6420*/  DEPBAR.LE SB0, 0x0 ;  /* 0x000080000000791a */ /* 0x000fc80000000000 */
[----:B------:R-:W-:Y:S05]  /*6430*/  EXIT ;  /* 0x000000000000794d */ /* 0x000fea0003800000 */
.L_x_8:
[----:B------:R-:W-:Y:S01]  /*6440*/  ULDC.64 UR4, c[0x0][0x8f8] ;  /* 0x00023e0000047ab9 */ /* 0x000fe20000000a00 */
[----:B------:R-:W-:Y:S01]  /*6450*/  PRMT R11, RZ, 0x7610, R11 ;  /* 0x00007610ff0b7816 */ /* 0x000fe2000000000b */
[----:B------:R-:W-:Y:S01]  /*6460*/  IMAD.MOV.U32 R21, RZ, RZ, -0x1 ;  /* 0xffffffffff157424 */ /* 0x000fe200078e00ff */
[----:B------:R-:W-:Y:S01]  /*6470*/  ISETP.GE.U32.AND P0, PT, R16, UR4, PT ;  /* 0x0000000410007c0c */ /* 0x000fe2000bf06070 */
[----:B------:R-:W-:Y:S02]  /*6480*/  IMAD.MOV.U32 R20, RZ, RZ, -0x1 ;  /* 0xffffffffff147424 */ /* 0x000fe400078e00ff */
[----:B------:R-:W-:Y:S01]  /*6490*/  IMAD.MOV.U32 R7, RZ, RZ, -0x1 ;  /* 0xffffffffff077424 */ /* 0x000fe200078e00ff */
[----:B------:R-:W-:-:S13]  /*64a0*/  ISETP.GE.U32.AND.EX P0, PT, R17, UR5, PT, P0 ;  /* 0x0000000511007c0c */ /* 0x000fda000bf06100 */
[----:B------:R-:W-:Y:S05]  /*64b0*/  @P0 BRA `(.L_x_95) ;  /* 0x0000000400580947 */ /* 0x000fea0003800000 */
[----:B------:R-:W1:Y:S01]  /*64c0*/  LDC.64 R22, c[0x0][0x8d0] ;  /* 0x00023400ff167b82 */ /* 0x000e620000000a00 */
[----:B------:R-:W-:Y:S01]  /*64d0*/  IMAD.MOV.U32 R20, RZ, RZ, R16 ;  /* 0x000000ffff147224 */ /* 0x000fe200078e0010 */
[----:B------:R-:W-:-:S06]  /*64e0*/  MOV R21, R17 ;  /* 0x0000001100157202 */ /* 0x000fcc0000000f00 */
[----:B------:R-:W2:Y:S08]  /*64f0*/  LDC R24, c[0x0][0x8d8] ;  /* 0x00023600ff187b82 */ /* 0x000eb00000000800 */
[----:B------:R-:W3:Y:S01]  /*6500*/  LDC.64 R26, c[0x0][0x8c8] ;  /* 0x00023200ff1a7b82 */ /* 0x000ee20000000a00 */
[----:B-1----:R-:W-:-:S04]  /*6510*/  ISETP.NE.U32.AND P0, PT, R22, RZ, PT ;  /* 0x000000ff1600720c */ /* 0x002fc80003f05070 */
[----:B------:R-:W-:-:S13]  /*6520*/  ISETP.NE.AND.EX P0, PT, R23, RZ, PT, P0 ;  /* 0x000000ff1700720c */ /* 0x000fda0003f05300 */
[----:B--23--:R-:W-:Y:S05]  /*6530*/  @!P0 BRA `(.L_x_96) ;  /* 0x0000000000288947 */ /* 0x00cfea0003800000 */
        /* <DEDUP_REMOVED lines=10> */
.L_x_96:
[-CC-:B------:R-:W-:Y:S01]  /*65e0*/  SHF.R.U64 R22, R20, R24.reuse, R21.reuse ;  /* 0x0000001814167219 */ /* 0x180fe20000001215 */
[----:B------:R-:W1:Y:S01]  /*65f0*/  LDC R28, c[0x0][0x8c0] ;  /* 0x00023000ff1c7b82 */ /* 0x000e620000000800 */
[----:B------:R-:W-:Y:S01]  /*6600*/  SHF.R.U32.HI R7, RZ, R24, R21 ;  /* 0x00000018ff077219 */ /* 0x000fe20000011615 */
[----:B------:R-:W-:Y:S01]  /*6610*/  ULDC UR4, c[0x0][0x150] ;  /* 0x0000540000047ab9 */ /* 0x000fe20000000800 */
[----:B------:R-:W-:-:S05]  /*6620*/  IADD3 R9, P0, RZ, -R22, RZ ;  /* 0x80000016ff097210 */ /* 0x000fca0007f1e0ff */
[----:B------:R-:W2:Y:S01]  /*6630*/  LDC.64 R32, c[0x0][0x8e8] ;  /* 0x00023a00ff207b82 */ /* 0x000ea20000000a00 */
[----:B------:R-:W-:Y:S02]  /*6640*/  IMAD.X R7, RZ, RZ, ~R7, P0 ;  /* 0x000000ffff077224 */ /* 0x000fe400000e0e07 */
[----:B------:R-:W-:-:S04]  /*6650*/  IMAD.WIDE.U32 R12, R9, R26, R16 ;  /* 0x0000001a090c7225 */ /* 0x000fc800078e0010 */
[----:B------:R-:W-:Y:S01]  /*6660*/  IMAD R14, R7, R26, RZ ;  /* 0x0000001a070e7224 */ /* 0x000fe200078e02ff */
[----:B------:R-:W3:Y:S03]  /*6670*/  LDC R30, c[0x0][0x8b0] ;  /* 0x00022c00ff1e7b82 */ /* 0x000ee60000000800 */
[----:B------:R-:W-:Y:S01]  /*6680*/  IMAD R7, R9, R27, R14 ;  /* 0x0000001b09077224 */ /* 0x000fe200078e020e */
[----:B------:R-:W-:Y:S01]  /*6690*/  I2FP.F32.U32 R9, R8 ;  /* 0x0000000800097245 */ /* 0x000fe20000201000 */
[----:B------:R-:W-:-:S03]  /*66a0*/  IMAD.MOV.U32 R14, RZ, RZ, -0x1 ;  /* 0xffffffffff0e7424 */ /* 0x000fc600078e00ff */
[----:B------:R-:W-:Y:S01]  /*66b0*/  IADD3 R7, R13, R7, RZ ;  /* 0x000000070d077210 */ /* 0x000fe20007ffe0ff */
[----:B------:R-:W-:Y:S01]  /*66c0*/  FMUL R9, R9, UR4 ;  /* 0x0000000409097c20 */ /* 0x000fe20008400000 */
[----:B------:R-:W4:Y:S01]  /*66d0*/  LDC R11, c[0x0][0x144] ;  /* 0x00005100ff0b7b82 */ /* 0x000f220000000800 */
[----:B------:R-:W-:Y:S01]  /*66e0*/  ULDC UR4, c[0x0][0x154] ;  /* 0x0000550000047ab9 */ /* 0x000fe20000000800 */
[--C-:B-1----:R-:W-:Y:S02]  /*66f0*/  SHF.R.U64 R20, R12, R28, R7.reuse ;  /* 0x0000001c0c147219 */ /* 0x102fe40000001207 */
[----:B------:R-:W-:Y:S01]  /*6700*/  I2FP.F32.U32 R12, R10 ;  /* 0x0000000a000c7245 */ /* 0x000fe20000201000 */
[----:B------:R-:W1:Y:S01]  /*6710*/  F2I.U32.TRUNC.NTZ R9, R9 ;  /* 0x0000000900097305 */ /* 0x000e62000020f000 */
[----:B--2---:R-:W-:Y:S02]  /*6720*/  ISETP.NE.U32.AND P0, PT, R32, RZ, PT ;  /* 0x000000ff2000720c */ /* 0x004fe40003f05070 */
[----:B------:R-:W2:Y:S01]  /*6730*/  LDC R23, c[0x0][0x148] ;  /* 0x00005200ff177b82 */ /* 0x000ea20000000800 */
[----:B------:R-:W-:Y:S01]  /*6740*/  FMUL R13, R12, UR4 ;  /* 0x000000040c0d7c20 */ /* 0x000fe20008400000 */
[----:B------:R-:W-:Y:S01]  /*6750*/  ISETP.NE.AND.EX P0, PT, R33, RZ, PT, P0 ;  /* 0x000000ff2100720c */ /* 0x000fe20003f05300 */
[----:B------:R-:W-:Y:S01]  /*6760*/  ULDC UR4, c[0x0][0x900] ;  /* 0x0002400000047ab9 */ /* 0x000fe20000000800 */
[----:B------:R-:W-:Y:S01]  /*6770*/  SHF.R.U32.HI R7, RZ, R28, R7 ;  /* 0x0000001cff077219 */ /* 0x000fe20000011607 */
[----:B------:R2:W2:Y:S03]  /*6780*/  F2I.U32.TRUNC.NTZ R21, R13 ;  /* 0x0000000d00157305 */ /* 0x0004a6000020f000 */
[----:B------:R-:W2:Y:S01]  /*6790*/  LDC R25, c[0x0][0x8a8] ;  /* 0x00022a00ff197b82 */ /* 0x000ea20000000800 */
[----:B---3--:R-:W-:-:S02]  /*67a0*/  SHF.R.U64 R24, R20, R30, R7 ;  /* 0x0000001e14187219 */ /* 0x008fc40000001207 */
[----:B------:R-:W-:Y:S01]  /*67b0*/  SHF.R.U32.HI R7, RZ, R30, R7 ;  /* 0x0000001eff077219 */ /* 0x000fe20000011607 */
[----:B-1----:R-:W-:Y:S01]  /*67c0*/  IMAD.MOV R12, RZ, RZ, -R9 ;  /* 0x000000ffff0c7224 */ /* 0x002fe200078e0a09 */
[----:B------:R-:W-:Y:S02]  /*67d0*/  SHF.L.U32 R30, R14, UR4, RZ ;  /* 0x000000040e1e7c19 */ /* 0x000fe400080006ff */
[--C-:B------:R-:W-:Y:S01]  /*67e0*/  SHF.R.U64 R26, R24, UR4, R7.reuse ;  /* 0x00000004181a7c19 */ /* 0x100fe20008001207 */
[----:B------:R-:W1:Y:S01]  /*67f0*/  LDC R27, c[0x0][0x8f0] ;  /* 0x00023c00ff1b7b82 */ /* 0x000e620000000800 */
[----:B------:R-:W-:Y:S01]  /*6800*/  SHF.R.U32.HI R9, RZ, UR4, R7 ;  /* 0x00000004ff097c19 */ /* 0x000fe20008011607 */
[----:B----4-:R-:W-:Y:S02]  /*6810*/  IMAD R28, R11, R12, R8 ;  /* 0x0000000c0b1c7224 */ /* 0x010fe400078e0208 */
[----:B------:R-:W-:-:S04]  /*6820*/  IMAD.MOV.U32 R8, RZ, RZ, R26 ;  /* 0x000000ffff087224 */ /* 0x000fc800078e001a */
[----:B------:R-:W3:Y:S08]  /*6830*/  LDC R29, c[0x0][0x8e0] ;  /* 0x00023800ff1d7b82 */ /* 0x000ef00000000800 */
[----:B------:R-:W4:Y:S01]  /*6840*/  LDC R31, c[0x0][0x8b8] ;  /* 0x00022e00ff1f7b82 */ /* 0x000f220000000800 */
[----:B------:R-:W-:Y:S05]  /*6850*/  @!P0 BRA `(.L_x_97) ;  /* 0x0000000000288947 */ /* 0x000fea0003800000 */
[----:B------:R-:W5:Y:S02]  /*6860*/  LDC R7, c[0x0][0x8f4] ;  /* 0x00023d00ff077b82 */ /* 0x000f640000000800 */
[----:B-----5:R-:W-:-:S05]  /*6870*/  IADD3 R7, P0, R26, R7, RZ ;  /* 0x000000071a077210 */ /* 0x020fca0007f1e0ff */
[----:B------:R-:W-:-:S04]  /*6880*/  IMAD.X R11, RZ, RZ, R9, P0 ;  /* 0x000000ffff0b7224 */ /* 0x000fc800000e0609 */
[----:B------:R-:W-:-:S04]  /*6890*/  IMAD.WIDE.U32 R8, R11, R32, RZ ;  /* 0x000000200b087225 */ /* 0x000fc800078e00ff */
[----:B--2---:R-:W-:-:S04]  /*68a0*/  IMAD.WIDE.U32 R12, P0, R7, R33, R8 ;  /* 0x00000021070c7225 */ /* 0x004fc80007800008 */
[----:B------:R-:W-:Y:S01]  /*68b0*/  IMAD.WIDE.U32 R8, R7, R32, RZ ;  /* 0x0000002007087225 */ /* 0x000fe200078e00ff */
[----:B------:R-:W-:-:S03]  /*68c0*/  IADD3.X R15, RZ, RZ, RZ, P0, !PT ;  /* 0x000000ffff0f7210 */ /* 0x000fc600007fe4ff */
[----:B------:R-:W-:Y:S01]  /*68d0*/  IMAD.MOV.U32 R14, RZ, RZ, R13 ;  /* 0x000000ffff0e7224 */ /* 0x000fe200078e000d */
[----:B------:R-:W-:-:S05]  /*68e0*/  IADD3 RZ, P0, R9, R12, RZ ;  /* 0x0000000c09ff7210 */ /* 0x000fca0007f1e0ff */
[----:B------:R-:W-:-:S08]  /*68f0*/  IMAD.WIDE.U32.X R8, R11, R33, R14, P0 ;  /* 0x000000210b087225 */ /* 0x000fd000000e040e */
.L_x_97:
[----:B------:R-:W-:Y:S01]  /*6900*/  ISETP.NE.AND P0, PT, R2, 0x1, PT ;  /* 0x000000010200780c */ /* 0x000fe20003f05270 */
[----:B------:R-:W-:Y:S01]  /*6910*/  USHF.L.U32 UR4, UR37, UR4, URZ ;  /* 0x0000000425047299 */ /* 0x000fe2000800063f */
[----:B------:R-:W-:Y:S01]  /*6920*/  LOP3.LUT R7, RZ, R30, RZ, 0x33, !PT ;  /* 0x0000001eff077212 */ /* 0x000fe200078e33ff */
[----:B--2---:R-:W-:Y:S01]  /*6930*/  IMAD.MOV R21, RZ, RZ, -R21 ;  /* 0x000000ffff157224 */ /* 0x004fe200078e0a15 */
[----:B-1----:R-:W-:Y:S01]  /*6940*/  SHF.R.U64 R8, R8, R27, R9 ;  /* 0x0000001b08087219 */ /* 0x002fe20000001209 */
[----:B------:R-:W-:Y:S01]  /*6950*/  VIADD R11, R25, 0xffffffff ;  /* 0xffffffff190b7836 */ /* 0x000fe20000000000 */
[----:B------:R-:W-:-:S03]  /*6960*/  LOP3.LUT R7, R24, R7, RZ, 0xc0, !PT ;  /* 0x0000000718077212 */ /* 0x000fc600078ec0ff */
[----:B------:R-:W-:-:S04]  /*6970*/  IMAD.MOV R9, RZ, RZ, -R8 ;  /* 0x000000ffff097224 */ /* 0x000fc800078e0a08 */
[----:B------:R-:W-:Y:S02]  /*6980*/  @P0 IMAD R28, R23, R21, R10 ;  /* 0x00000015171c0224 */ /* 0x000fe400078e020a */
[----:B------:R-:W-:Y:S01]  /*6990*/  IMAD R21, R8, UR4, R7 ;  /* 0x0000000408157c24 */ /* 0x000fe2000f8e0207 */
[----:B------:R-:W-:Y:S01]  /*69a0*/  LOP3.LUT R8, R20, R11, RZ, 0xc0, !PT ;  /* 0x0000000b14087212 */ /* 0x000fe200078ec0ff */
[----:B---3--:R-:W-:Y:S01]  /*69b0*/  IMAD R7, R9, R29, R26 ;  /* 0x0000001d09077224 */ /* 0x008fe200078e021a */
[----:B------:R-:W-:Y:S01]  /*69c0*/  MOV R11, 0x1 ;  /* 0x00000001000b7802 */ /* 0x000fe20000000f00 */
[----:B----4-:R-:W-:Y:S02]  /*69d0*/  IMAD R21, R21, R31, R28 ;  /* 0x0000001f15157224 */ /* 0x010fe400078e021c */
[----:B------:R-:W-:Y:S02]  /*69e0*/  IMAD R8, R7, R25, R8 ;  /* 0x0000001907087224 */ /* 0x000fe400078e0208 */
[----:B------:R-:W-:-:S03]  /*69f0*/  IMAD.MOV.U32 R7, RZ, RZ, R22 ;  /* 0x000000ffff077224 */ /* 0x000fc600078e0016 */
[----:B------:R-:W-:Y:S02]  /*6a00*/  SEL R20, R8, R21, !P0 ;  /* 0x0000001508147207 */ /* 0x000fe40004000000 */
[----:B------:R-:W-:-:S07]  /*6a10*/  SEL R21, R21, R8, !P0 ;  /* 0x0000000815157207 */ /* 0x000fce0004000000 */
.L_x_95:
[----:B------:R-:W-:-:S08]  /*6a20*/  NOP ;  /* 0x0000000000007918 */ /* 0x000fd00000000000 */
[----:B------:R-:W1:-:S00]  /*6a30*/  USETMAXREG.DEALLOC.CTAPOOL 0x28 ;  /* 0x00000028000079c8 */ /* 0x000e4000080e0500 */
[----:B-1----:R-:W-:-:S13]  /*6a40*/  ISETP.NE.AND P0, PT, R3, 0x1, PT ;  /* 0x000000010300780c */ /* 0x002fda0003f05270 */
[----:B------:R-:W-:Y:S05]  /*6a50*/  @!P0 EXIT ;  /* 0x000000000000894d */ /* 0x000fea0003800000 */
[----:B------:R-:W-:Y:S05]  /*6a60*/  @!P3 BRA `(.L_x_98) ;  /* 0x0000001000b8b947 */ /* 0x000fea0003800000 */
[----:B------:R-:W-:-:S04]  /*6a70*/  PRMT R6, R6, 0x9910, RZ ;  /* 0x0000991006067816 */ /* 0x000fc800000000ff */
[----:B------:R-:W-:-:S04]  /*6a80*/  ISETP.NE.AND P0, PT, R6, RZ, PT ;  /* 0x000000ff0600720c */ /* 0x000fc80003f05270 */
[----:B------:R-:W-:-:S13]  /*6a90*/  ISETP.NE.OR P0, PT, R3, 0x2, !P0 ;  /* 0x000000020300780c */ /* 0x000fda0004705670 */
[----:B------:R-:W-:Y:S05]  /*6aa0*/  @P0 EXIT ;  /* 0x000000000000094d */ /* 0x000fea0003800000 */
[----:B------:R-:W-:-:S13]  /*6ab0*/  LOP3.LUT P1, RZ, R11, 0xff, RZ, 0xc0, !PT ;  /* 0x000000ff0bff7812 */ /* 0x000fda000782c0ff */
[----:B------:R-:W-:Y:S05]  /*6ac0*/  @!P1 BRA `(.L_x_99) ;  /* 0x0000000000189947 */ /* 0x000fea0003800000 */
[----:B------:R-:W-:Y:S01]  /*6ad0*/  UMOV UR4, 0x400 ;  /* 0x0000040000047882 */ /* 0x000fe20000000000 */
[----:B------:R-:W-:Y:S01]  /*6ae0*/  IMAD.MOV.U32 R3, RZ, RZ, RZ ;  /* 0x000000ffff037224 */ /* 0x000fe200078e00ff */
[----:B------:R-:W-:-:S04]  /*6af0*/  ULEA UR4, UR36, UR4, 0x18 ;  /* 0x0000000424047291 */ /* 0x000fc8000f8ec03f */
[----:B------:R-:W-:-:S05]  /*6b00*/  SHF.L.U32 R3, R3, 0x1f, RZ ;  /* 0x0000001f03037819 */ /* 0x000fca00000006ff */
[----:B------:R-:W1:Y:S02]  /*6b10*/  SYNCS.PHASECHK.TRANS64.TRYWAIT P0, [UR4+0x108], R3 ;  /* 0x00010803ff0075a7 */ /* 0x000e640008000144 */
[----:B-1----:R-:W-:Y:S05]  /*6b20*/  @!P0 BRA `(.L_x_100) ;  /* 0x0000002800048947 */ /* 0x002fea0003800000 */
.L_x_99:
[----:B------:R-:W-:Y:S01]  /*6b30*/  PRMT R10, RZ, 0x7610, R10 ;  /* 0x00007610ff0a7816 */ /* 0x000fe2000000000a */
[----:B------:R-:W-:Y:S06]  /*6b40*/  @P2 BRA `(.L_x_101) ;  /* 0x0000000000242947 */ /* 0x000fec0003800000 */
[----:B------:R-:W-:Y:S02]  /*6b50*/  ULDC.64 UR4, c[0x0][0x588] ;  /* 0x0001620000047ab9 */ /* 0x000fe40000000a00 */
[----:B------:R-:W-:-:S04]  /*6b60*/  ISETP.NE.U32.AND P0, PT, RZ, UR4, PT ;  /* 0x00000004ff007c0c */ /* 0x000fc8000bf05070 */
[----:B------:R-:W-:-:S13]  /*6b70*/  ISETP.NE.AND.EX P0, PT, RZ, UR5, PT, P0 ;  /* 0x00000005ff007c0c */ /* 0x000fda000bf05300 */
[----:B------:R-:W-:Y:S05]  /*6b80*/  @!P0 BRA `(.L_x_102) ;  /* 0x00000000000c8947 */ /* 0x000fea0003800000 */
[----:B------:R3:W5:Y:S01]  /*6b90*/  LDG.E R12, desc[UR42][R4.64] ;  /* 0x0000002a040c7981 */ /* 0x000762000c1e1900 */
[----:B------:R-:W-:Y:S01]  /*6ba0*/  IMAD.MOV.U32 R10, RZ, RZ, 0x1 ;  /* 0x00000001ff0a7424 */ /* 0x000fe200078e00ff */
[----:B------:R-:W-:Y:S06]  /*6bb0*/  BRA `(.L_x_101) ;  /* 0x0000000000087947 */ /* 0x000fec0003800000 */
.L_x_102:
[----:B------:R-:W2:Y:S01]  /*6bc0*/  LDC R12, c[0x0][0x580] ;  /* 0x00016000ff0c7b82 */ /* 0x000ea20000000800 */
[----:B------:R-:W-:-:S07]  /*6bd0*/  IMAD.MOV.U32 R10, RZ, RZ, 0x1 ;  /* 0x00000001ff0a7424 */ /* 0x000fce00078e00ff */
.L_x_101:
[----:B-1----:R-:W-:Y:S01]  /*6be0*/  MOV R3, 0x1 ;  /* 0x0000000100037802 */ /* 0x002fe20000000f00 */
[----:B------:R-:W-:Y:S06]  /*6bf0*/  @!P1 BRA `(.L_x_103) ;  /* 0x0000000c00dc9947 */ /* 0x000fec0003800000 */
[----:B------:R-:W1:Y:S01]  /*6c00*/  LDC R8, c[0x0][0x8a8] ;  /* 0x00022a00ff087b82 */ /* 0x000e620000000800 */
[----:B------:R-:W-:Y:S01]  /*6c10*/  IMAD.MOV.U32 R3, RZ, RZ, -0x1 ;  /* 0xffffffffff037424 */ /* 0x000fe200078e00ff */
[----:B------:R-:W-:Y:S01]  /*6c20*/  ULDC UR4, c[0x0][0x900] ;  /* 0x0002400000047ab9 */ /* 0x000fe20000000800 */
[----:B------:R-:W-:Y:S01]  /*6c30*/  LOP3.LUT R11, R0, 0x2, RZ, 0xfc, !PT ;  /* 0x00000002000b7812 */ /* 0x000fe200078efcff */
[----:B------:R-:W-:Y:S01]  /*6c40*/  ULDC.64 UR6, c[0x0][0x198] ;  /* 0x0000660000067ab9 */ /* 0x000fe20000000a00 */
[----:B------:R-:W-:Y:S02]  /*6c50*/  USHF.L.U32 UR13, UR37, UR4, URZ ;  /* 0x00000004250d7299 */ /* 0x000fe4000800063f */
[----:B------:R-:W-:Y:S01]  /*6c60*/  SHF.L.U32 R9, R3, UR4, RZ ;  /* 0x0000000403097c19 */ /* 0x000fe200080006ff */
[----:B------:R-:W-:Y:S01]  /*6c70*/  IMAD.MOV.U32 R3, RZ, RZ, 0x1 ;  /* 0x00000001ff037424 */ /* 0x000fe200078e00ff */
[----:B------:R-:W-:Y:S01]  /*6c80*/  ULDC.64 UR14, c[0x0][0x588] ;  /* 0x00016200000e7ab9 */ /* 0x000fe20000000a00 */
[----:B------:R-:W-:Y:S01]  /*6c90*/  ULDC.64 UR22, c[0x0][0x8f8] ;  /* 0x00023e0000167ab9 */ /* 0x000fe20000000a00 */
[----:B------:R-:W-:Y:S01]  /*6ca0*/  LOP3.LUT R9, RZ, R9, RZ, 0x33, !PT ;  /* 0x00000009ff097212 */ /* 0x000fe200078e33ff */
[----:B------:R-:W-:Y:S01]  /*6cb0*/  ULDC.64 UR24, c[0x0][0x590] ;  /* 0x0001640000187ab9 */ /* 0x000fe20000000a00 */
[----:B-1----:R-:W-:-:S07]  /*6cc0*/  VIADD R8, R8, 0xffffffff ;  /* 0xffffffff08087836 */ /* 0x002fce0000000000 */
.L_x_135:
[----:B------:R-:W-:Y:S02]  /*6cd0*/  ISETP.NE.U32.AND P0, PT, RZ, UR24, PT ;  /* 0x00000018ff007c0c */ /* 0x000fe4000bf05070 */
[----:B------:R-:W-:Y:S02]  /*6ce0*/  R2UR UR11, R21 ;  /* 0x00000000150b72ca */ /* 0x000fe400000e0000 */
[----:B------:R-:W-:Y:S02]  /*6cf0*/  R2UR UR10, R20 ;  /* 0x00000000140a72ca */ /* 0x000fe400000e0000 */
[----:B------:R-:W-:-:S09]  /*6d00*/  ISETP.NE.AND.EX P0, PT, RZ, UR25, PT, P0 ;  /* 0x00000019ff007c0c */ /* 0x000fd2000bf05300 */
[----:B------:R-:W-:Y:S02]  /*6d10*/  USHF.L.U32 UR11, UR11, 0x7, URZ ;  /* 0x000000070b0b7899 */ /* 0x000fe4000800063f */
[----:B------:R-:W-:Y:S02]  /*6d20*/  USHF.L.U32 UR10, UR10, 0x7, URZ ;  /* 0x000000070a0a7899 */ /* 0x000fe4000800063f */
[----:B--2-4-:R-:W-:Y:S10]  /*6d30*/  @!P0 BRA `(.L_x_104) ;  /* 0x00000000002c8947 */ /* 0x014ff40003800000 */
[----:B------:R-:W-:-:S04]  /*6d40*/  ISETP.NE.U32.AND P1, PT, RZ, UR14, PT ;  /* 0x0000000eff007c0c */ /* 0x000fc8000bf25070 */
[----:B------:R-:W-:-:S13]  /*6d50*/  ISETP.NE.AND.EX P1, PT, RZ, UR15, PT, P1 ;  /* 0x0000000fff007c0c */ /* 0x000fda000bf25310 */
[----:B------:R-:W-:Y:S05]  /*6d60*/  @!P1 BRA `(.L_x_105) ;  /* 0x0000000000189947 */ /* 0x000fea0003800000 */
[----:B---3--:R-:W1:Y:S01]  /*6d70*/  LDC.64 R4, c[0x0][0x588] ;  /* 0x00016200ff047b82 */ /* 0x008e620000000a00 */
[----:B------:R-:W-:-:S04]  /*6d80*/  IMAD R13, R7, UR24, RZ ;  /* 0x00000018070d7c24 */ /* 0x000fc8000f8e02ff */
[----:B-1----:R-:W-:-:S05]  /*6d90*/  IMAD.WIDE R4, R13, 0x4, R4 ;  /* 0x000000040d047825 */ /* 0x002fca00078e0204 */
[----:B--2--5:R4:W5:Y:S01]  /*6da0*/  LDG.E R12, desc[UR42][R4.64] ;  /* 0x0000002a040c7981 */ /* 0x024962000c1e1900 */
[----:B------:R-:W-:Y:S01]  /*6db0*/  IMAD.MOV.U32 R10, RZ, RZ, 0x1 ;  /* 0x00000001ff0a7424 */ /* 0x000fe200078e00ff */
[----:B------:R-:W-:Y:S06]  /*6dc0*/  BRA `(.L_x_104) ;  /* 0x0000000000087947 */ /* 0x000fec0003800000 */
.L_x_105:
[----:B--2--5:R-:W1:Y:S01]  /*6dd0*/  LDC R12, c[0x0][0x580] ;  /* 0x00016000ff0c7b82 */ /* 0x024e620000000800 */
[----:B------:R-:W-:-:S07]  /*6de0*/  MOV R10, 0x1 ;  /* 0x00000001000a7802 */ /* 0x000fce0000000f00 */
.L_x_104:
[----:B------:R-:W-:Y:S05]  /*6df0*/  @!P0 BRA `(.L_x_106) ;  /* 0x00000000001c8947 */ /* 0x000fea0003800000 */
[----:B------:R-:W-:-:S13]  /*6e00*/  LOP3.LUT P2, RZ, R10, 0xff, RZ, 0xc0, !PT ;  /* 0x000000ff0aff7812 */ /* 0x000fda000784c0ff */
[----:B---34-:R-:W3:Y:S02]  /*6e10*/  @!P2 LDC.64 R4, c[0x0][0x588] ;  /* 0x00016200ff04ab82 */ /* 0x018ee40000000a00 */
[----:B---3--:R-:W-:-:S04]  /*6e20*/  @!P2 ISETP.NE.U32.AND P0, PT, R4, RZ, PT ;  /* 0x000000ff0400a20c */ /* 0x008fc80003f05070 */
[----:B------:R-:W-:Y:S02]  /*6e30*/  @!P2 ISETP.NE.AND.EX P1, PT, R5, RZ, PT, P0 ;  /* 0x000000ff0500a20c */ /* 0x000fe40003f25300 */
[----:B-12--5:R-:W-:Y:S02]  /*6e40*/  @P2 FSETP.EQ.AND P0, PT, R12, RZ, PT ;  /* 0x000000ff0c00220b */ /* 0x026fe40003f02000 */
[----:B------:R-:W-:Y:S01]  /*6e50*/  @!P2 PLOP3.LUT P0, PT, P1, PT, PT, 0x8, 0x0 ;  /* 0x000000000000a81c */ /* 0x000fe20000f0e170 */
[----:B------:R-:W-:-:S12]  /*6e60*/  BRA `(.L_x_107) ;  /* 0x0000000000047947 */ /* 0x000fd80003800000 */
.L_x_106:
[----:B-12--5:R-:W-:-:S13]  /*6e70*/  FSETP.EQ.AND P0, PT, R12, RZ, PT ;  /* 0x000000ff0c00720b */ /* 0x026fda0003f02000 */
.L_x_107:
[----:B------:R-:W-:Y:S02]  /*6e80*/  ISETP.NE.AND P2, PT, R11, 0x3, PT ;  /* 0x000000030b00780c */ /* 0x000fe40003f45270 */
[----:B------:R-:W-:-:S04]  /*6e90*/  ELECT P1, URZ, PT ;  /* 0x00000000003f782f */ /* 0x000fc80003820000 */
[----:B------:R-:W-:-:S07]  /*6ea0*/  PLOP3.LUT P0, PT, P1, P0, PT, 0x20, 0x0 ;  /* 0x000000000000781c */ /* 0x000fce0000f00470 */
[----:B------:R-:W-:Y:S06]  /*6eb0*/  @!P2 BRA `(.L_x_108) ;  /* 0x000000000004a947 */ /* 0x000fec0003800000 */
[----:B------:R-:W-:Y:S01]  /*6ec0*/  BPT.TRAP 0x1 ;  /* 0x000000040000795c */ /* 0x000fe20000300000 */
.L_x_108:
[----:B------:R-:W1:Y:S01]  /*6ed0*/  S2UR UR36, SR_CgaCtaId ;  /* 0x00000000002479c3 */ /* 0x000e620000008800 */
[----:B------:R-:W-:Y:S01]  /*6ee0*/  UMOV UR4, 0x400 ;  /* 0x0000040000047882 */ /* 0x000fe20000000000 */
[----:B---34-:R-:W-:Y:S01]  /*6ef0*/  SHF.L.U32 R4, R3, 0x1f, RZ ;  /* 0x0000001f03047819 */ /* 0x018fe200000006ff */
[----:B-1----:R-:W-:-:S09]  /*6f00*/  ULEA UR4, UR36, UR4, 0x18 ;  /* 0x0000000424047291 */ /* 0x002fd2000f8ec03f */
[----:B------:R-:W1:Y:S02]  /*6f10*/  SYNCS.PHASECHK.TRANS64.TRYWAIT P1, [UR4+0xe0], R4 ;  /* 0x0000e004ff0075a7 */ /* 0x000e640008020144 */
[----:B-1----:R-:W-:Y:S05]  /*6f20*/  @!P1 BRA `(.L_x_109) ;  /* 0x00000024001c9947 */ /* 0x002fea0003800000 */
.L_x_179:
[----:B------:R-:W-:Y:S04]  /*6f30*/  BSSY B0, `(.L_x_110) ;  /* 0x000000e000007945 */ /* 0x000fe80003800000 */
[----:B------:R-:W-:Y:S05]  /*6f40*/  @!P0 BRA `(.L_x_111) ;  /* 0x0000000000308947 */ /* 0x000fea0003800000 */
[----:B------:R-:W-:Y:S01]  /*6f50*/  R2UR UR12, R7 ;  /* 0x00000000070c72ca */ /* 0x000fe200000e0000 */
[----:B------:R-:W-:Y:S02]  /*6f60*/  UIADD3 UR16, UP0, UR6, 0x3f0, URZ ;  /* 0x000003f006107890 */ /* 0x000fe4000ff1e03f */
[----:B------:R-:W-:Y:S02]  /*6f70*/  UIADD3 UR8, UR4, 0x200, URZ ;  /* 0x0000020004087890 */ /* 0x000fe4000fffe03f */
[----:B------:R-:W-:Y:S02]  /*6f80*/  UIADD3 UR9, UR4, 0xc0, URZ ;  /* 0x000000c004097890 */ /* 0x000fe4000fffe03f */
[----:B------:R-:W-:Y:S01]  /*6f90*/  UIADD3.X UR17, URZ, UR7, URZ, UP0, !UPT ;  /* 0x000000073f117290 */ /* 0x000fe200087fe43f */
[----:B------:R-:W-:Y:S01]  /*6fa0*/  UMOV UR18, 0x0 ;  /* 0x0000000000127882 */ /* 0x000fe20000000000 */
[----:B------:R-:W-:-:S07]  /*6fb0*/  UMOV UR19, 0x10000000 ;  /* 0x1000000000137882 */ /* 0x000fce0000000000 */
[----:B------:R2:W-:Y:S02]  /*6fc0*/  UTMALDG.3D [UR8], [UR16], desc[UR18] ;  /* 0x00001208100075b4 */ /* 0x0005e40008011000 */
[----:B--2---:R-:W-:Y:S05]  /*6fd0*/  @!P2 BRA `(.L_x_112) ;  /* 0x000000000004a947 */ /* 0x004fea0003800000 */
[----:B------:R-:W-:Y:S01]  /*6fe0*/  BPT.TRAP 0x1 ;  /* 0x000000040000795c */ /* 0x000fe20000300000 */
.L_x_112:
[----:B-1----:R-:W1:Y:S02]  /*6ff0*/  LDC R5, c[0x0][0x800] ;  /* 0x00020000ff057b82 */ /* 0x002e640000000800 */
[----:B-1----:R2:W-:Y:S02]  /*7000*/  SYNCS.ARRIVE.TRANS64.RED.A0TR RZ, [UR4+0xc0], R5 ;  /* 0x0000c005ffff79a7 */ /* 0x0025e40008300404 */
.L_x_111:
[----:B------:R-:W-:Y:S05]  /*7010*/  BSYNC B0 ;  /* 0x0000000000007941 */ /* 0x000fea0003800000 */
.L_x_110:
[----:B------:R-:W-:Y:S05]  /*7020*/  @!P2 BRA `(.L_x_113) ;  /* 0x000000000004a947 */ /* 0x000fea0003800000 */
[----:B------:R-:W-:Y:S01]  /*7030*/  BPT.TRAP 0x1 ;  /* 0x000000040000795c */ /* 0x000fe20000300000 */
.L_x_113:
[----:B------:R-:W-:-:S04]  /*7040*/  UIADD3 UR5, UR4, 0xc0, URZ ;  /* 0x000000c004057890 */ /* 0x000fc8000fffe03f */
[----:B------:R-:W-:-:S09]  /*7050*/  UPRMT UR5, UR36, 0x654, UR5 ;  /* 0x0000065424057896 */ /* 0x000fd20008000005 */
[----:B------:R-:W-:Y:S01]  /*7060*/  SYNCS.ARRIVE.TRANS64.RED.A1T0 RZ, [UR5], RZ ;  /* 0x000000ffffff79a7 */ /* 0x000fe20008100405 */
[----:B------:R-:W-:Y:S05]  /*7070*/  @!P2 BRA `(.L_x_114) ;  /* 0x000000000004a947 */ /* 0x000fea0003800000 */
[----:B------:R-:W-:Y:S01]  /*7080*/  BPT.TRAP 0x1 ;  /* 0x000000040000795c */ /* 0x000fe20000300000 */
.L_x_114:
[----:B------:R-:W3:Y:S02]  /*7090*/  SYNCS.PHASECHK.TRANS64.TRYWAIT P1, [UR4+0xe8], R4 ;  /* 0x0000e804ff0075a7 */ /* 0x000ee40008020144 */
[----:B---3--:R-:W-:Y:S05]  /*70a0*/  @!P1 BRA `(.L_x_115) ;  /* 0x0000002000d49947 */ /* 0x008fea0003800000 */
.L_x_180:
[----:B------:R-:W-:Y:S04]  /*70b0*/  BSSY B0, `(.L_x_116) ;  /* 0x0000010000007945 */ /* 0x000fe80003800000 */
[----:B------:R-:W-:Y:S05]  /*70c0*/  @!P0 BRA `(.L_x_117) ;  /* 0x0000000000388947 */ /* 0x000fea0003800000 */
[----:B------:R-:W-:Y:S01]  /*70d0*/  UIADD3 UR8, UP0, UR6, 0x3f0, URZ ;  /* 0x000003f006087890 */ /* 0x000fe2000ff1e03f */
[----:B------:R-:W-:Y:S01]  /*70e0*/  R2UR UR20, R7 ;  /* 0x00000000071472ca */ /* 0x000fe200000e0000 */
[----:B------:R-:W-:Y:S02]  /*70f0*/  UIADD3 UR18, UR10, 0x20, URZ ;  /* 0x000000200a127890 */ /* 0x000fe4000fffe03f */
[----:B------:R-:W-:Y:S02]  /*7100*/  UIADD3 UR16, UR4, 0x1200, URZ ;  /* 0x0000120004107890 */ /* 0x000fe4000fffe03f */
[----:B------:R-:W-:Y:S02]  /*7110*/  UIADD3 UR17, UR4, 0xc8, URZ ;  /* 0x000000c804117890 */ /* 0x000fe4000fffe03f */
[----:B------:R-:W-:Y:S01]  /*7120*/  UIADD3.X UR9, URZ, UR7, URZ, UP0, !UPT ;  /* 0x000000073f097290 */ /* 0x000fe200087fe43f */
[----:B------:R-:W-:Y:S01]  /*7130*/  UMOV UR26, 0x0 ;  /* 0x00000000001a7882 */ /* 0x000fe20000000000 */
[----:B------:R-:W-:Y:S01]  /*7140*/  UMOV UR27, 0x10000000 ;  /* 0x10000000001b7882 */ /* 0x000fe20000000000 */
[----:B------:R-:W-:-:S06]  /*7150*/  UMOV UR19, UR11 ;  /* 0x0000000b00137c82 */ /* 0x000fcc0008000000 */
[----:B------:R3:W-:Y:S02]  /*7160*/  UTMALDG.3D [UR16], [UR8], desc[UR26] ;  /* 0x00001a10080075b4 */ /* 0x0007e40008011000 */
[----:B---3--:R-:W-:Y:S05]  /*7170*/  @!P2 BRA `(.L_x_118) ;  /* 0x000000000004a947 */ /* 0x008fea0003800000 */
[----:B------:R-:W-:Y:S01]  /*7180*/  BPT.TRAP 0x1 ;  /* 0x000000040000795c */ /* 0x000fe20000300000 */
.L_x_118:
[----:B-12---:R-:W1:Y:S02]  /*7190*/  LDC R5, c[0x0][0x800] ;  /* 0x00020000ff057b82 */ /* 0x006e640000000800 */
[----:B-1----:R3:W-:Y:S02]  /*71a0*/  SYNCS.ARRIVE.TRANS64.RED.A0TR RZ, [UR4+0xc8], R5 ;  /* 0x0000c805ffff79a7 */ /* 0x0027e40008300404 */
.L_x_117:
[----:B------:R-:W-:Y:S05]  /*71b0*/  BSYNC B0 ;  /* 0x0000000000007941 */ /* 0x000fea0003800000 */
.L_x_116:
[----:B------:R-:W-:Y:S05]  /*71c0*/  @!P2 BRA `(.L_x_119) ;  /* 0x000000000004a947 */ /* 0x000fea0003800000 */
[----:B------:R-:W-:Y:S01]  /*71d0*/  BPT.TRAP 0x1 ;  /* 0x000000040000795c */ /* 0x000fe20000300000 */
.L_x_119:
[----:B------:R-:W-:-:S04]  /*71e0*/  UIADD3 UR5, UR4, 0xc8, URZ ;  /* 0x000000c804057890 */ /* 0x000fc8000fffe03f */
[----:B------:R-:W-:-:S09]  /*71f0*/  UPRMT UR5, UR36, 0x654, UR5 ;  /* 0x0000065424057896 */ /* 0x000fd20008000005 */
[----:B------:R-:W-:Y:S01]  /*7200*/  SYNCS.ARRIVE.TRANS64.RED.A1T0 RZ, [UR5], RZ ;  /* 0x000000ffffff79a7 */ /* 0x000fe20008100405 */
[----:B------:R-:W-:Y:S05]  /*7210*/  @!P2 BRA `(.L_x_120) ;  /* 0x000000000004a947 */ /* 0x000fea0003800000 */
[----:B------:R-:W-:Y:S01]  /*7220*/  BPT.TRAP 0x1 ;  /* 0x000000040000795c */ /* 0x000fe20000300000 */
.L_x_120:
[----:B------:R-:W4:Y:S02]  /*7230*/  SYNCS.PHASECHK.TRANS64.TRYWAIT P1, [UR4+0xf0], R4 ;  /* 0x0000f004ff0075a7 */ /* 0x000f240008020144 */
[----:B----4-:R-:W-:Y:S05]  /*7240*/  @!P1 BRA `(.L_x_121) ;  /* 0x0000002000849947 */ /* 0x010fea0003800000 */
.L_x_181:
        /* <DEDUP_REMOVED lines=12> */
[----:B----4-:R-:W-:Y:S05]  /*7310*/  @!P2 BRA `(.L_x_124) ;  /* 0x000000000004a947 */ /* 0x010fea0003800000 */
[----:B------:R-:W-:Y:S01]  /*7320*/  BPT.TRAP 0x1 ;  /* 0x000000040000795c */ /* 0x000fe20000300000 */
.L_x_124:
[----:B-123--:R-:W1:Y:S02]  /*7330*/  LDC R5, c[0x0][0x800] ;  /* 0x00020000ff057b82 */ /* 0x00ee640000000800 */
[----:B-1----:R4:W-:Y:S02]  /*7340*/  SYNCS.ARRIVE.TRANS64.RED.A0TR RZ, [UR4+0xd0], R5 ;  /* 0x0000d005ffff79a7 */ /* 0x0029e40008300404 */
.L_x_123:
[----:B------:R-:W-:Y:S05]  /*7350*/  BSYNC B0 ;  /* 0x0000000000007941 */ /* 0x000fea0003800000 */
.L_x_122:
[----:B------:R-:W-:Y:S05]  /*7360*/  @!P2 BRA `(.L_x_125) ;  /* 0x000000000004a947 */ /* 0x000fea0003800000 */
[----:B------:R-:W-:Y:S01]  /*7370*/  BPT.TRAP 0x1 ;  /* 0x000000040000795c */ /* 0x000fe20000300000 */
.L_x_125:
[----:B------:R-:W-:-:S04]  /*7380*/  UIADD3 UR5, UR4, 0xd0, URZ ;  /* 0x000000d004057890 */ /* 0x000fc8000fffe03f */
[----:B------:R-:W-:-:S09]  /*7390*/  UPRMT UR5, UR36, 0x654, UR5 ;  /* 0x0000065424057896 */ /* 0x000fd20008000005 */
[----:B------:R-:W-:Y:S01]  /*73a0*/  SYNCS.ARRIVE.TRANS64.RED.A1T0 RZ, [UR5], RZ ;  /* 0x000000ffffff79a7 */ /* 0x000fe20008100405 */
[----:B------:R-:W-:Y:S05]  /*73b0*/  @!P2 BRA `(.L_x_126) ;  /* 0x000000000004a947 */ /* 0x000fea0003800000 */
[----:B------:R-:W-:Y:S01]  /*73c0*/  BPT.TRAP 0x1 ;  /* 0x000000040000795c */ /* 0x000fe20000300000 */
.L_x_126:
[----:B------:R-:W5:Y:S02]  /*73d0*/  SYNCS.PHASECHK.TRANS64.TRYWAIT P1, [UR4+0xf8], R4 ;  /* 0x0000f804ff0075a7 */ /* 0x000f640008020144 */
[----:B-----5:R-:W-:Y:S05]  /*73e0*/  @!P1 BRA `(.L_x_127) ;  /* 0x0000002000349947 */ /* 0x020fea0003800000 */
.L_x_182:
[----:B------:R-:W-:Y:S04]  /*73f0*/  BSSY B0, `(.L_x_128) ;  /* 0x0000010000007945 */ /* 0x000fe80003800000 */
[----:B------:R-:W-:Y:S05]  /*7400*/  @!P0 BRA `(.L_x_129) ;  /* 0x0000000000388947 */ /* 0x000fea0003800000 */
[----:B------:R-:W-:Y:S01]  /*7410*/  R2UR UR20, R7 ;  /* 0x00000000071472ca */ /* 0x000fe200000e0000 */
[----:B------:R-:W-:Y:S02]  /*7420*/  UIADD3 UR8, UP0, UR6, 0x3f0, URZ ;  /* 0x000003f006087890 */ /* 0x000fe4000ff1e03f */
        /* <DEDUP_REMOVED lines=8> */
[----:B-1----:R-:W-:Y:S05]  /*74b0*/  @!P2 BRA `(.L_x_130) ;  /* 0x000000000004a947 */ /* 0x002fea0003800000 */
[----:B------:R-:W-:Y:S01]  /*74c0*/  BPT.TRAP 0x1 ;  /* 0x000000040000795c */ /* 0x000fe20000300000 */
.L_x_130:
[----:B------:R-:W1:Y:S02]  /*74d0*/  LDC R4, c[0x0][0x800] ;  /* 0x00020000ff047b82 */ /* 0x000e640000000800 */
[----:B-1----:R1:W-:Y:S02]  /*74e0*/  SYNCS.ARRIVE.TRANS64.RED.A0TR RZ, [UR4+0xd8], R4 ;  /* 0x0000d804ffff79a7 */ /* 0x0023e40008300404 */
.L_x_129:
[----:B------:R-:W-:Y:S05]  /*74f0*/  BSYNC B0 ;  /* 0x0000000000007941 */ /* 0x000fea0003800000 */
.L_x_128:
[----:B------:R-:W-:Y:S05]  /*7500*/  @!P2 BRA `(.L_x_131) ;  /* 0x000000000004a947 */ /* 0x000fea0003800000 */
[----:B------:R-:W-:Y:S01]  /*7510*/  BPT.TRAP 0x1 ;  /* 0x000000040000795c */ /* 0x000fe20000300000 */
.L_x_131:
[----:B------:R-:W-:Y:S01]  /*7520*/  IADD3 R16, P0, R16, UR40, RZ ;  /* 0x0000002810107c10 */ /* 0x000fe2000ff1e0ff */
[----:B------:R-:W-:Y:S01]  /*7530*/  UIADD3 UR4, UR4, 0xd8, URZ ;  /* 0x000000d804047890 */ /* 0x000fe2000fffe03f */
[----:B------:R-:W-:Y:S01]  /*7540*/  LOP3.LUT R3, R3, 0x1, RZ, 0x3c, !PT ;  /* 0x0000000103037812 */ /* 0x000fe200078e3cff */
[----:B------:R-:W-:Y:S01]  /*7550*/  IMAD.MOV.U32 R21, RZ, RZ, -0x1 ;  /* 0xffffffffff157424 */ /* 0x000fe200078e00ff */
[----:B------:R-:W-:Y:S01]  /*7560*/  IADD3.X R17, R17, UR38, RZ, P0, !PT ;  /* 0x0000002611117c10 */ /* 0x000fe200087fe4ff */
[----:B------:R-:W-:Y:S01]  /*7570*/  UPRMT UR4, UR36, 0x654, UR4 ;  /* 0x0000065424047896 */ /* 0x000fe20008000004 */
[----:B------:R-:W-:Y:S01]  /*7580*/  ISETP.GE.U32.AND P0, PT, R16, UR22, PT ;  /* 0x0000001610007c0c */ /* 0x000fe2000bf06070 */
[----:B------:R-:W-:Y:S01]  /*7590*/  IMAD.MOV.U32 R20, RZ, RZ, -0x1 ;  /* 0xffffffffff147424 */ /* 0x000fe200078e00ff */
[----:B-1----:R-:W-:Y:S01]  /*75a0*/  PRMT R4, RZ, 0x7610, R4 ;  /* 0x00007610ff047816 */ /* 0x002fe20000000004 */
[----:B------:R-:W-:Y:S01]  /*75b0*/  IMAD.MOV.U32 R7, RZ, RZ, -0x1 ;  /* 0xffffffffff077424 */ /* 0x000fe200078e00ff */
[----:B------:R-:W-:-:S04]  /*75c0*/  ISETP.GE.U32.AND.EX P0, PT, R17, UR23, PT, P0 ;  /* 0x0000001711007c0c */ /* 0x000fc8000bf06100 */
[----:B------:R-:W-:Y:S09]  /*75d0*/  SYNCS.ARRIVE.TRANS64.RED.A1T0 RZ, [UR4], RZ ;  /* 0x000000ffffff79a7 */ /* 0x000ff20008100404 */
[----:B------:R-:W-:Y:S05]  /*75e0*/  @P0 BRA `(.L_x_132) ;  /* 0x0000000400580947 */ /* 0x000fea0003800000 */
[----:B------:R-:W1:Y:S01]  /*75f0*/  S2R R18, SR_CTAID.X ;  /* 0x0000000000127919 */ /* 0x000e620000002500 */
[----:B------:R-:W5:Y:S01]  /*7600*/  LDC.64 R14, c[0x0][0x8d0] ;  /* 0x00023400ff0e7b82 */ /* 0x000f620000000a00 */
[----:B------:R-:W-:Y:S01]  /*7610*/  ULDC UR4, c[0x0][0x150] ;  /* 0x0000540000047ab9 */ /* 0x000fe20000000800 */
[----:B------:R-:W-:Y:S01]  /*7620*/  IMAD.MOV.U32 R7, RZ, RZ, R16 ;  /* 0x000000ffff077224 */ /* 0x000fe200078e0010 */
[----:B------:R-:W2:Y:S01]  /*7630*/  S2R R19, SR_CTAID.Y ;  /* 0x0000000000137919 */ /* 0x000ea20000002600 */
[----:B------:R-:W-:-:S04]  /*7640*/  MOV R23, R17 ;  /* 0x0000001100177202 */ /* 0x000fc80000000f00 */
[----:B------:R-:W2:Y:S08]  /*7650*/  LDC R21, c[0x0][0x144] ;  /* 0x00005100ff157b82 */ /* 0x000eb00000000800 */
[----:B------:R-:W3:Y:S01]  /*7660*/  LDC R20, c[0x0][0x8d8] ;  /* 0x00023600ff147b82 */ /* 0x000ee20000000800 */
[----:B-----5:R-:W-:-:S04]  /*7670*/  ISETP.NE.U32.AND P0, PT, R14, RZ, PT ;  /* 0x000000ff0e00720c */ /* 0x020fc80003f05070 */
[----:B------:R-:W-:Y:S02]  /*7680*/  ISETP.NE.AND.EX P0, PT, R15, RZ, PT, P0 ;  /* 0x000000ff0f00720c */ /* 0x000fe40003f05300 */
[----:B-1----:R-:W-:Y:S02]  /*7690*/  I2FP.F32.U32 R4, R18 ;  /* 0x0000001200047245 */ /* 0x002fe40000201000 */
[----:B--2---:R-:W-:-:S03]  /*76a0*/  I2FP.F32.U32 R22, R19 ;  /* 0x0000001300167245 */ /* 0x004fc60000201000 */
[----:B------:R-:W-:-:S04]  /*76b0*/  FMUL R4, R4, UR4 ;  /* 0x0000000404047c20 */ /* 0x000fc80008400000 */
[----:B------:R1:W2:Y:S02]  /*76c0*/  F2I.U32.TRUNC.NTZ R13, R4 ;  /* 0x00000004000d7305 */ /* 0x0002a4000020f000 */
[----:B---3--:R-:W-:Y:S05]  /*76d0*/  @!P0 BRA `(.L_x_133) ;  /* 0x0000000000308947 */ /* 0x008fea0003800000 */
[----:B----4-:R-:W3:Y:S02]  /*76e0*/  LDC R5, c[0x0][0x8dc] ;  /* 0x00023700ff057b82 */ /* 0x010ee40000000800 */
[----:B---3--:R-:W-:-:S05]  /*76f0*/  IADD3 R5, P0, R16, R5, RZ ;  /* 0x0000000510057210 */ /* 0x008fca0007f1e0ff */
[----:B------:R-:W-:-:S04]  /*7700*/  IMAD.X R23, RZ, RZ, R17, P0 ;  /* 0x000000ffff177224 */ /* 0x000fc800000e0611 */
[----:B------:R-:W-:-:S04]  /*7710*/  IMAD.WIDE.U32 R6, R23, R14, RZ ;  /* 0x0000000e17067225 */ /* 0x000fc800078e00ff */
[----:B------:R-:W-:-:S04]  /*7720*/  IMAD.WIDE.U32 R6, P0, R5, R15, R6 ;  /* 0x0000000f05067225 */ /* 0x000fc80007800006 */
[----:B-1----:R-:W-:-:S04]  /*7730*/  IMAD.WIDE.U32 R4, R5, R14, RZ ;  /* 0x0000000e05047225 */ /* 0x002fc800078e00ff */
[----:B------:R-:W-:Y:S01]  /*7740*/  IMAD.MOV.U32 R4, RZ, RZ, R7 ;  /* 0x000000ffff047224 */ /* 0x000fe200078e0007 */
[----:B------:R-:W-:Y:S01]  /*7750*/  IADD3 RZ, P1, R5, R6, RZ ;  /* 0x0000000605ff7210 */ /* 0x000fe20007f3e0ff */
[----:B------:R-:W-:-:S04]  /*7760*/  IMAD.X R5, RZ, RZ, RZ, P0 ;  /* 0x000000ffff057224 */ /* 0x000fc800000e06ff */
[----:B------:R-:W-:-:S04]  /*7770*/  IMAD.WIDE.U32.X R4, R23, R15, R4, P1 ;  /* 0x0000000f17047225 */ /* 0x000fc800008e0404 */
[----:B------:R-:W-:Y:S01]  /*7780*/  IMAD.MOV.U32 R7, RZ, RZ, R4 ;  /* 0x000000ffff077224 */ /* 0x000fe200078e0004 */
[----:B------:R-:W-:-:S07]  /*7790*/  MOV R23, R5 ;  /* 0x0000000500177202 */ /* 0x000fce0000000f00 */
.L_x_133:
[----:B------:R-:W-:Y:S01]  /*77a0*/  ULDC UR4, c[0x0][0x154] ;  /* 0x0000550000047ab9 */ /* 0x000fe20000000800 */
[----:B------:R-:W3:Y:S01]  /*77b0*/  LDC R24, c[0x0][0x148] ;  /* 0x00005200ff187b82 */ /* 0x000ee20000000800 */
[----:B------:R-:W-:Y:S01]  /*77c0*/  FMUL R14, R22, UR4 ;  /* 0x00000004160e7c20 */ /* 0x000fe20008400000 */
[----:B------:R-:W-:Y:S01]  /*77d0*/  ISETP.NE.AND P2, PT, R2, 0x1, PT ;  /* 0x000000010200780c */ /* 0x000fe20003f45270 */
[----:B--2---:R-:W-:Y:S01]  /*77e0*/  IMAD.MOV R6, RZ, RZ, -R13 ;  /* 0x000000ffff067224 */ /* 0x004fe200078e0a0d */
[-CC-:B------:R-:W-:Y:S02]  /*77f0*/  SHF.R.U64 R13, R7, R20.reuse, R23.reuse ;  /* 0x00000014070d7219 */ /* 0x180fe40000001217 */
[----:B------:R-:W-:Y:S01]  /*7800*/  SHF.R.U32.HI R20, RZ, R20, R23 ;  /* 0x00000014ff147219 */ /* 0x000fe20000011617 */
[----:B------:R-:W2:Y:S01]  /*7810*/  F2I.U32.TRUNC.NTZ R14, R14 ;  /* 0x0000000e000e7305 */ /* 0x000ea2000020f000 */
[----:B-1--4-:R-:W1:Y:S01]  /*7820*/  LDC.64 R4, c[0x0][0x8c8] ;  /* 0x00023200ff047b82 */ /* 0x012e620000000a00 */
[----:B------:R-:W-:Y:S01]  /*7830*/  IMAD R18, R21, R6, R18 ;  /* 0x0000000615127224 */ /* 0x000fe200078e0212 */
[----:B------:R-:W-:-:S05]  /*7840*/  IADD3 R21, P0, RZ, -R13, RZ ;  /* 0x8000000dff157210 */ /* 0x000fca0007f1e0ff */
[----:B------:R-:W-:Y:S01]  /*7850*/  IMAD.X R7, RZ, RZ, ~R20, P0 ;  /* 0x000000ffff077224 */ /* 0x000fe200000e0e14 */
[----:B------:R-:W4:Y:S01]  /*7860*/  LDC R22, c[0x0][0x8c0] ;  /* 0x00023000ff167b82 */ /* 0x000f220000000800 */
[----:B--2---:R-:W-:-:S07]  /*7870*/  IMAD.MOV R15, RZ, RZ, -R14 ;  /* 0x000000ffff0f7224 */ /* 0x004fce00078e0a0e */
[----:B------:R-:W2:Y:S01]  /*7880*/  LDC R25, c[0x0][0x8b0] ;  /* 0x00022c00ff197b82 */ /* 0x000ea20000000800 */
[----:B---3--:R-:W-:-:S07]  /*7890*/  @P2 IMAD R18, R24, R15, R19 ;  /* 0x0000000f18122224 */ /* 0x008fce00078e0213 */
[----:B------:R-:W3:Y:S01]  /*78a0*/  LDC.64 R14, c[0x0][0x8e8] ;  /* 0x00023a00ff0e7b82 */ /* 0x000ee20000000a00 */
[----:B-1----:R-:W-:-:S04]  /*78b0*/  IMAD R6, R7, R4, RZ ;  /* 0x0000000407067224 */ /* 0x002fc800078e02ff */
[C---:B------:R-:W-:Y:S02]  /*78c0*/  IMAD R7, R21.reuse, R5, R6 ;  /* 0x0000000515077224 */ /* 0x040fe400078e0206 */
[----:B------:R-:W-:Y:S01]  /*78d0*/  IMAD.WIDE.U32 R4, R21, R4, R16 ;  /* 0x0000000415047225 */ /* 0x000fe200078e0010 */
[----:B------:R-:W1:Y:S03]  /*78e0*/  LDC R6, c[0x0][0x900] ;  /* 0x00024000ff067b82 */ /* 0x000e660000000800 */
[----:B------:R-:W-:-:S05]  /*78f0*/  IMAD.IADD R5, R5, 0x1, R7 ;  /* 0x0000000105057824 */ /* 0x000fca00078e0207 */
[----:B------:R-:W1:Y:S01]  /*7900*/  LDC R24, c[0x0][0x8f0] ;  /* 0x00023c00ff187b82 */ /* 0x000e620000000800 */
[-CC-:B----4-:R-:W-:Y:S02]  /*7910*/  SHF.R.U64 R23, R4, R22.reuse, R5.reuse ;  /* 0x0000001604177219 */ /* 0x190fe40000001205 */
[----:B------:R-:W-:-:S04]  /*7920*/  SHF.R.U32.HI R4, RZ, R22, R5 ;  /* 0x00000016ff047219 */ /* 0x000fc80000011605 */
[-CC-:B--2---:R-:W-:Y:S01]  /*7930*/  SHF.R.U32.HI R5, RZ, R25.reuse, R4.reuse ;  /* 0x00000019ff057219 */ /* 0x184fe20000011604 */
[----:B------:R-:W2:Y:S01]  /*7940*/  LDC R20, c[0x0][0x8e0] ;  /* 0x00023800ff147b82 */ /* 0x000ea20000000800 */
[----:B---3--:R-:W-:Y:S02]  /*7950*/  ISETP.NE.U32.AND P0, PT, R14, RZ, PT ;  /* 0x000000ff0e00720c */ /* 0x008fe40003f05070 */
[----:B------:R-:W-:Y:S02]  /*7960*/  SHF.R.U64 R22, R23, R25, R4 ;  /* 0x0000001917167219 */ /* 0x000fe40000001204 */
[----:B------:R-:W-:-:S03]  /*7970*/  ISETP.NE.AND.EX P0, PT, R15, RZ, PT, P0 ;  /* 0x000000ff0f00720c */ /* 0x000fc60003f05300 */
[----:B------:R-:W3:Y:S01]  /*7980*/  LDC R21, c[0x0][0x8b8] ;  /* 0x00022e00ff157b82 */ /* 0x000ee20000000800 */
[-CC-:B-1----:R-:W-:Y:S02]  /*7990*/  SHF.R.U32.HI R27, RZ, R6.reuse, R5.reuse ;  /* 0x00000006ff1b7219 */ /* 0x182fe40000011605 */
[----:B------:R-:W-:-:S03]  /*79a0*/  SHF.R.U64 R25, R22, R6, R5 ;  /* 0x0000000616197219 */ /* 0x000fc60000001205 */
[----:B------:R-:W-:Y:S01]  /*79b0*/  IMAD.MOV.U32 R5, RZ, RZ, R27 ;  /* 0x000000ffff057224 */ /* 0x000fe200078e001b */
[----:B------:R-:W-:Y:S01]  /*79c0*/  MOV R4, R25 ;  /* 0x0000001900047202 */ /* 0x000fe20000000f00 */
[----:B------:R-:W1:Y:S02]  /*79d0*/  LDC R19, c[0x0][0x8a8] ;  /* 0x00022a00ff137b82 */ /* 0x000e640000000800 */
[----:B------:R-:W-:Y:S05]  /*79e0*/  @!P0 BRA `(.L_x_134) ;  /* 0x0000000000288947 */ /* 0x000fea0003800000 */
[----:B------:R-:W4:Y:S02]  /*79f0*/  LDC R4, c[0x0][0x8f4] ;  /* 0x00023d00ff047b82 */ /* 0x000f240000000800 */
[----:B----4-:R-:W-:-:S05]  /*7a00*/  IADD3 R5, P0, R25, R4, RZ ;  /* 0x0000000419057210 */ /* 0x010fca0007f1e0ff */
[----:B------:R-:W-:-:S04]  /*7a10*/  IMAD.X R27, RZ, RZ, R27, P0 ;  /* 0x000000ffff1b7224 */ /* 0x000fc800000e061b */
[----:B------:R-:W-:-:S04]  /*7a20*/  IMAD.WIDE.U32 R6, R27, R14, RZ ;  /* 0x0000000e1b067225 */ /* 0x000fc800078e00ff */
[----:B------:R-:W-:-:S04]  /*7a30*/  IMAD.WIDE.U32 R6, P0, R5, R15, R6 ;  /* 0x0000000f05067225 */ /* 0x000fc80007800006 */
[----:B------:R-:W-:-:S04]  /*7a40*/  IMAD.WIDE.U32 R4, R5, R14, RZ ;  /* 0x0000000e05047225 */ /* 0x000fc800078e00ff */
[----:B------:R-:W-:Y:S01]  /*7a50*/  IMAD.MOV.U32 R4, RZ, RZ, R7 ;  /* 0x000000ffff047224 */ /* 0x000fe200078e0007 */
[----:B------:R-:W-:Y:S01]  /*7a60*/  IADD3 RZ, P1, R5, R6, RZ ;  /* 0x0000000605ff7210 */ /* 0x000fe20007f3e0ff */
[----:B------:R-:W-:-:S04]  /*7a70*/  IMAD.X R5, RZ, RZ, RZ, P0 ;  /* 0x000000ffff057224 */ /* 0x000fc800000e06ff */
[----:B------:R-:W-:-:S08]  /*7a80*/  IMAD.WIDE.U32.X R4, R27, R15, R4, P1 ;  /* 0x0000000f1b047225 */ /* 0x000fd000008e0404 */
.L_x_134:
[----:B------:R-:W-:Y:S01]  /*7a90*/  SHF.R.U64 R5, R4, R24, R5 ;  /* 0x0000001804057219 */ /* 0x000fe20000001205 */
[----:B------:R-:W-:Y:S01]  /*7aa0*/  IMAD.MOV.U32 R7, RZ, RZ, R13 ;  /* 0x000000ffff077224 */ /* 0x000fe200078e000d */
[----:B------:R-:W-:Y:S02]  /*7ab0*/  LOP3.LUT R22, R22, R9, RZ, 0xc0, !PT ;  /* 0x0000000916167212 */ /* 0x000fe400078ec0ff */
[----:B------:R-:W-:Y:S02]  /*7ac0*/  IADD3 R4, -R5, RZ, RZ ;  /* 0x000000ff05047210 */ /* 0x000fe40007ffe1ff */
[----:B------:R-:W-:Y:S01]  /*7ad0*/  LOP3.LUT R6, R23, R8, RZ, 0xc0, !PT ;  /* 0x0000000817067212 */ /* 0x000fe200078ec0ff */
[----:B------:R-:W-:Y:S02]  /*7ae0*/  IMAD R22, R5, UR13, R22 ;  /* 0x0000000d05167c24 */ /* 0x000fe4000f8e0216 */
[----:B--2---:R-:W-:Y:S02]  /*7af0*/  IMAD R20, R4, R20, R25 ;  /* 0x0000001404147224 */ /* 0x004fe400078e0219 */
[----:B---3--:R-:W-:-:S02]  /*7b00*/  IMAD R21, R22, R21, R18 ;  /* 0x0000001516157224 */ /* 0x008fc400078e0212 */
[----:B-1----:R-:W-:Y:S02]  /*7b10*/  IMAD R6, R20, R19, R6 ;  /* 0x0000001314067224 */ /* 0x002fe400078e0206 */
[----:B------:R-:W-:-:S03]  /*7b20*/  IMAD.MOV.U32 R4, RZ, RZ, 0x1 ;  /* 0x00000001ff047424 */ /* 0x000fc600078e00ff */
[----:B------:R-:W-:Y:S02]  /*7b30*/  SEL R20, R6, R21, !P2 ;  /* 0x0000001506147207 */ /* 0x000fe40005000000 */
[----:B------:R-:W-:-:S07]  /*7b40*/  SEL R21, R21, R6, !P2 ;  /* 0x0000000615157207 */ /* 0x000fce0005000000 */
.L_x_132:
[----:B------:R-:W-:-:S13]  /*7b50*/  LOP3.LUT P0, RZ, R4, 0xff, RZ, 0xc0, !PT ;  /* 0x000000ff04ff7812 */ /* 0x000fda000780c0ff */
[----:B------:R-:W-:Y:S05]  /*7b60*/  @P0 BRA `(.L_x_135) ;  /* 0xfffffff000580947 */ /* 0x000fea000383ffff */
.L_x_103:
[----:B------:R-:W-:Y:S01]  /*7b70*/  ELECT P0, URZ, PT ;  /* 0x00000000003f782f */ /* 0x000fe20003800000 */
[----:B------:R-:W-:-:S12]  /*7b80*/  BSSY B0, `(.L_x_136) ;  /* 0x000001b000007945 */ /* 0x000fd80003800000 */
[----:B------:R-:W-:Y:S05]  /*7b90*/  @!P0 BRA `(.L_x_137) ;  /* 0x0000000000648947 */ /* 0x000fea0003800000 */
[----:B------:R-:W-:-:S04]  /*7ba0*/  LOP3.LUT R0, R0, 0x2, RZ, 0xfc, !PT ;  /* 0x0000000200007812 */ /* 0x000fc800078efcff */
[----:B------:R-:W-:-:S13]  /*7bb0*/  ISETP.NE.AND P1, PT, R0, 0x3, PT ;  /* 0x000000030000780c */ /* 0x000fda0003f25270 */
[----:B------:R-:W-:Y:S05]  /*7bc0*/  @!P1 BRA `(.L_x_138) ;  /* 0x0000000000049947 */ /* 0x000fea0003800000 */
[----:B------:R-:W-:Y:S01]  /*7bd0*/  BPT.TRAP 0x1 ;  /* 0x000000040000795c */ /* 0x000fe20000300000 */
.L_x_138:
[----:B--234-:R-:W-:Y:S01]  /*7be0*/  IMAD.U32 R5, RZ, RZ, UR36 ;  /* 0x00000024ff057e24 */ /* 0x01cfe2000f8e00ff */
[----:B------:R-:W-:Y:S02]  /*7bf0*/  MOV R2, 0x400 ;  /* 0x0000040000027802 */ /* 0x000fe40000000f00 */
[----:B------:R-:W-:Y:S02]  /*7c00*/  SHF.L.U32 R0, R3, 0x1f, RZ ;  /* 0x0000001f03007819 */ /* 0x000fe400000006ff */
[----:B------:R-:W-:-:S04]  /*7c10*/  LEA R5, R5, R2, 0x18 ;  /* 0x0000000205057211 */ /* 0x000fc800078ec0ff */
[----:B------:R-:W1:Y:S02]  /*7c20*/  SYNCS.PHASECHK.TRANS64.TRYWAIT P0, [R5+URZ+0xe0], R0 ;  /* 0x0000e000050075a7 */ /* 0x000e64000800017f */
[----:B-1----:R-:W-:Y:S05]  /*7c30*/  @!P0 BRA `(.L_x_139) ;  /* 0x0000001800388947 */ /* 0x002fea0003800000 */
.L_x_183:
[----:B------:R-:W-:Y:S05]  /*7c40*/  @!P1 BRA `(.L_x_140) ;  /* 0x0000000000049947 */ /* 0x000fea0003800000 */
[----:B------:R-:W-:Y:S01]  /*7c50*/  BPT.TRAP 0x1 ;  /* 0x000000040000795c */ /* 0x000fe20000300000 */
.L_x_140:
[----:B------:R-:W2:Y:S02]  /*7c60*/  SYNCS.PHASECHK.TRANS64.TRYWAIT P0, [R5+URZ+0xe8], R0 ;  /* 0x0000e800050075a7 */ /* 0x000ea4000800017f */
[----:B--2---:R-:W-:Y:S05]  /*7c70*/  @!P0 BRA `(.L_x_141) ;  /* 0x00000018003c8947 */ /* 0x004fea0003800000 */
.L_x_184:
[----:B------:R-:W-:Y:S05]  /*7c80*/  @!P1 BRA `(.L_x_142) ;  /* 0x0000000000049947 */ /* 0x000fea0003800000 */
[----:B------:R-:W-:Y:S01]  /*7c90*/  BPT.TRAP 0x1 ;  /* 0x000000040000795c */ /* 0x000fe20000300000 */
.L_x_142:
[----:B------:R-:W3:Y:S02]  /*7ca0*/  SYNCS.PHASECHK.TRANS64.TRYWAIT P0, [R5+URZ+0xf0], R0 ;  /* 0x0000f000050075a7 */ /* 0x000ee4000800017f */
[----:B---3--:R-:W-:Y:S05]  /*7cb0*/  @!P0 BRA `(.L_x_143) ;  /* 0x0000001800408947 */ /* 0x008fea0003800000 */
.L_x_185:
[----:B------:R-:W-:Y:S05]  /*7cc0*/  @!P1 BRA `(.L_x_144) ;  /* 0x0000000000049947 */ /* 0x000fea0003800000 */
[----:B------:R-:W-:Y:S01]  /*7cd0*/  BPT.TRAP 0x1 ;  /* 0x000000040000795c */ /* 0x000fe20000300000 */
.L_x_144:
[----:B-123--:R-:W-:-:S07]  /*7ce0*/  SHF.L.U32 R0, R3, 0x1f, RZ ;  /* 0x0000001f03007819 */ /* 0x00efce00000006ff */
.L_x_145:
[----:B-1----:R1:W2:Y:S02]  /*7cf0*/  SYNCS.PHASECHK.TRANS64.TRYWAIT P0, [R5+URZ+0xf8], R0 ;  /* 0x0000f800050075a7 */ /* 0x0022a4000800017f */
[----:B--2---:R-:W-:Y:S05]  /*7d00*/  @!P0 NANOSLEEP.SYNCS 0x989680 ;  /* 0x009896800000895d */ /* 0x004fea0003900000 */
[----:B------:R-:W2:Y:S02]  /*7d10*/  @!P0 SYNCS.PHASECHK.TRANS64 P0, [R5+URZ+0xf8], R0 ;  /* 0x0000f800050085a7 */ /* 0x000ea4000800007f */
[----:B--2---:R-:W-:Y:S05]  /*7d20*/  @!P0 BRA `(.L_x_145) ;  /* 0xfffffffc00f08947 */ /* 0x004fea000383ffff */
.L_x_137:
[----:B------:R-:W-:Y:S05]  /*7d30*/  BSYNC B0 ;  /* 0x0000000000007941 */ /* 0x000fea0003800000 */
.L_x_136:
[----:B------:R-:W-:Y:S05]  /*7d40*/  EXIT ;  /* 0x000000000000794d */ /* 0x000fea0003800000 */
.L_x_98:
[----:B------:R-:W-:Y:S01]  /*7d50*/  LOP3.LUT P0, RZ, R11, 0xff, RZ, 0xc0, !PT ;  /* 0x000000ff0bff7812 */ /* 0x000fe2000780c0ff */
[----:B------:R-:W-:Y:S01]  /*7d60*/  IMAD.MOV.U32 R0, RZ, RZ, 0x1 ;  /* 0x00000001ff007424 */ /* 0x000fe200078e00ff */
[----:B------:R-:W-:-:S11]  /*7d70*/  MOV R12, RZ ;  /* 0x000000ff000c7202 */ /* 0x000fd60000000f00 */
[----:B------:R-:W-:Y:S05]  /*7d80*/  @!P0 BRA `(.L_x_146) ;  /* 0x0000000c000c8947 */ /* 0x000fea0003800000 */
[----:B------:R-:W1:Y:S01]  /*7d90*/  LDC R0, c[0x0][0x28c] ;  /* 0x0000a300ff007b82 */ /* 0x000e620000000800 */
[C---:B------:R-:W-:Y:S01]  /*7da0*/  LOP3.LUT P2, RZ, R18.reuse, 0x7f, RZ, 0xc0, !PT ;  /* 0x0000007f12ff7812 */ /* 0x040fe2000784c0ff */
[----:B------:R-:W-:Y:S01]  /*7db0*/  ULDC UR5, c[0x0][0x900] ;  /* 0x0002400000057ab9 */ /* 0x000fe20000000800 */
[----:B------:R-:W-:Y:S01]  /*7dc0*/  LOP3.LUT P0, RZ, R18, 0x1f, RZ, 0xc0, !PT ;  /* 0x0000001f12ff7812 */ /* 0x000fe2000780c0ff */
[----:B------:R-:W-:Y:S01]  /*7dd0*/  UMOV UR6, 0xffffffff ;  /* 0xffffffff00067882 */ /* 0x000fe20000000000 */
[----:B------:R-:W-:Y:S01]  /*7de0*/  BSSY B0, `(.L_x_146) ;  /* 0x00000bd000007945 */ /* 0x000fe20003800000 */
[----:B------:R-:W-:Y:S01]  /*7df0*/  USHF.L.U32 UR6, UR6, UR5, URZ ;  /* 0x0000000506067299 */ /* 0x000fe2000800063f */
[----:B------:R-:W-:Y:S01]  /*7e00*/  IMAD.MOV.U32 R13, RZ, RZ, 0x1 ;  /* 0x00000001ff0d7424 */ /* 0x000fe200078e00ff */
[----:B------:R-:W-:Y:S01]  /*7e10*/  LOP3.LUT R11, R19, 0x2, RZ, 0xfc, !PT ;  /* 0x00000002130b7812 */ /* 0x000fe200078efcff */
[----:B------:R-:W-:Y:S01]  /*7e20*/  IMAD.MOV.U32 R12, RZ, RZ, RZ ;  /* 0x000000ffff0c7224 */ /* 0x000fe200078e00ff */
[----:B------:R-:W-:Y:S01]  /*7e30*/  PLOP3.LUT P0, PT, P0, P2, PT, 0x8a, 0x0 ;  /* 0x000000000000781c */ /* 0x000fe20000705172 */
[----:B------:R-:W-:Y:S01]  /*7e40*/  ULDC UR4, c[0x0][0x8a8] ;  /* 0x00022a0000047ab9 */ /* 0x000fe20000000800 */
[----:B------:R-:W-:-:S02]  /*7e50*/  USHF.L.U32 UR17, UR37, UR5, URZ ;  /* 0x0000000525117299 */ /* 0x000fc4000800063f */
[----:B------:R-:W-:Y:S02]  /*7e60*/  UIADD3 UR15, UR4, -0x1, URZ ;  /* 0xffffffff040f7890 */ /* 0x000fe4000fffe03f */
[----:B------:R-:W-:Y:S01]  /*7e70*/  ULOP3.LUT UR16, URZ, UR6, URZ, 0x33, !UPT ;  /* 0x000000063f107292 */ /* 0x000fe2000f8e333f */
[----:B------:R-:W-:Y:S01]  /*7e80*/  ULDC.64 UR20, c[0x0][0x198] ;  /* 0x0000660000147ab9 */ /* 0x000fe20000000a00 */
[----:B-1----:R-:W-:-:S05]  /*7e90*/  VIADD R0, R0, 0x3f ;  /* 0x0000003f00007836 */ /* 0x002fca0000000000 */
[----:B------:R-:W-:-:S04]  /*7ea0*/  SHF.R.S32.HI R3, RZ, 0x1f, R0 ;  /* 0x0000001fff037819 */ /* 0x000fc80000011400 */
[----:B------:R-:W-:Y:S01]  /*7eb0*/  LEA.HI R3, R3, R0, RZ, 0x6 ;  /* 0x0000000003037211 */ /* 0x000fe200078f30ff */
[----:B------:R-:W-:-:S03]  /*7ec0*/  IMAD.MOV.U32 R0, RZ, RZ, 0x1 ;  /* 0x00000001ff007424 */ /* 0x000fc600078e00ff */
[----:B------:R-:W-:-:S04]  /*7ed0*/  SHF.R.S32.HI R3, RZ, 0x6, R3 ;  /* 0x00000006ff037819 */ /* 0x000fc80000011403 */
[----:B------:R-:W-:-:S07]  /*7ee0*/  IADD3 R10, R3, 0x1, RZ ;  /* 0x00000001030a7810 */ /* 0x000fce0007ffe0ff */
.L_x_158:
[----:B------:R-:W-:-:S03]  /*7ef0*/  UMOV UR4, 0xffffffff ;  /* 0xffffffff00047882 */ /* 0x000fc60000000000 */
[----:B------:R-:W-:Y:S05]  /*7f00*/  BRA.DIV UR4, `(.L_x_147) ;  /* 0x0000001604c07947 */ /* 0x000fea000b800000 */
[----:B------:R-:W-:-:S13]  /*7f10*/  ELECT P6, URZ, PT ;  /* 0x00000000003f782f */ /* 0x000fda00038c0000 */
.L_x_188:
[----:B------:R-:W1:Y:S01]  /*7f20*/  LDC R4, c[0x0][0x28c] ;  /* 0x0000a300ff047b82 */ /* 0x000e620000000800 */
[----:B------:R-:W-:Y:S01]  /*7f30*/  BSSY B1, `(.L_x_148) ;  /* 0x0000035000017945 */ /* 0x000fe20003800000 */
[----:B-1----:R-:W-:-:S13]  /*7f40*/  ISETP.LT.OR P6, PT, R4, 0x1, !P6 ;  /* 0x000000010400780c */ /* 0x002fda00077c1670 */
[----:B------:R-:W-:Y:S05]  /*7f50*/  @P6 BRA `(.L_x_149) ;  /* 0x0000000000c86947 */ /* 0x000fea0003800000 */
[----:B------:R-:W-:Y:S01]  /*7f60*/  IMAD.SHL.U32 R20, R20, 0x80, RZ ;  /* 0x0000008014147824 */ /* 0x000fe200078e00ff */
[----:B------:R-:W-:Y:S01]  /*7f70*/  MOV R5, R0 ;  /* 0x0000000000057202 */ /* 0x000fe20000000f00 */
[----:B------:R-:W-:Y:S02]  /*7f80*/  IMAD.SHL.U32 R21, R21, 0x80, RZ ;  /* 0x0000008015157824 */ /* 0x000fe400078e00ff */
[----:B------:R-:W-:Y:S02]  /*7f90*/  IMAD.MOV.U32 R14, RZ, RZ, RZ ;  /* 0x000000ffff0e7224 */ /* 0x000fe400078e00ff */
[----:B------:R-:W-:Y:S02]  /*7fa0*/  IMAD.MOV.U32 R4, RZ, RZ, R10 ;  /* 0x000000ffff047224 */ /* 0x000fe400078e000a */
[----:B------:R-:W-:-:S07]  /*7fb0*/  IMAD.MOV.U32 R6, RZ, RZ, R12 ;  /* 0x000000ffff067224 */ /* 0x000fce00078e000c */
.L_x_153:
[----:B------:R-:W1:Y:S01]  /*7fc0*/  S2R R9, SR_CgaCtaId ;  /* 0x0000000000097919 */ /* 0x000e620000008800 */
[----:B------:R-:W-:-:S04]  /*7fd0*/  MOV R8, 0x400 ;  /* 0x0000040000087802 */ /* 0x000fc80000000f00 */
[----:B-1----:R-:W-:Y:S02]  /*7fe0*/  LEA R23, R9, R8, 0x18 ;  /* 0x0000000809177211 */ /* 0x002fe400078ec0ff */
[----:B------:R-:W-:Y:S01]  /*7ff0*/  SHF.L.U32 R8, R5, 0x1f, RZ ;  /* 0x0000001f05087819 */ /* 0x000fe200000006ff */
[----:B------:R-:W1:Y:S02]  /*8000*/  @!P2 LDC R9, c[0x0][0x500] ;  /* 0x00014000ff09ab82 */ /* 0x000e640000000800 */
[----:B------:R-:W-:-:S04]  /*8010*/  IMAD R15, R6, 0x8, R23 ;  /* 0x00000008060f7824 */ /* 0x000fc800078e0217 */
[----:B------:R-:W2:Y:S02]  /*8020*/  SYNCS.PHASECHK.TRANS64.TRYWAIT P1, [R15+URZ+0x60], R8 ;  /* 0x000060080f0075a7 */ /* 0x000ea4000802017f */
[----:B--2---:R-:W-:Y:S05]  /*8030*/  @!P1 BRA `(.L_x_150) ;  /* 0x0000001400949947 */ /* 0x004fea0003800000 */
.L_x_189:
[----:B--2---:R-:W-:Y:S01]  /*8040*/  PRMT R8, R11, 0x9910, RZ ;  /* 0x000099100b087816 */ /* 0x004fe200000000ff */
[----:B-1----:R1:W-:Y:S03]  /*8050*/  @!P2 SYNCS.ARRIVE.TRANS64 RZ, [R15+URZ], R9 ;  /* 0x000000090fffa9a7 */ /* 0x0023e6000800003f */
[----:B------:R-:W-:-:S13]  /*8060*/  ISETP.NE.AND P1, PT, R8, 0x2, PT ;  /* 0x000000020800780c */ /* 0x000fda0003f25270 */
[----:B-1----:R-:W-:Y:S05]  /*8070*/  @P1 BRA `(.L_x_151) ;  /* 0x0000000000041947 */ /* 0x002fea0003800000 */
[----:B------:R-:W-:Y:S01]  /*8080*/  BPT.TRAP 0x1 ;  /* 0x000000040000795c */ /* 0x000fe20000300000 */
.L_x_151:
[----:B------:R-:W-:Y:S05]  /*8090*/  @P0 BRA `(.L_x_152) ;  /* 0x0000000000040947 */ /* 0x000fea0003800000 */
[----:B------:R-:W-:Y:S01]  /*80a0*/  BPT.TRAP 0x1 ;  /* 0x000000040000795c */ /* 0x000fe20000300000 */
.L_x_152:
[----:B------:R-:W-:Y:S01]  /*80b0*/  IMAD R23, R6, 0x2000, R23 ;  /* 0x0000200006177824 */ /* 0x000fe200078e0217 */
[----:B------:R-:W-:Y:S01]  /*80c0*/  R2UR UR9, R15 ;  /* 0x000000000f0972ca */ /* 0x000fe200000e0000 */
[----:B------:R-:W-:Y:S01]  /*80d0*/  UIADD3 UR4, UP0, UR20, 0xf0, URZ ;  /* 0x000000f014047890 */ /* 0x000fe2000ff1e03f */
[----:B------:R-:W-:Y:S01]  /*80e0*/  R2UR UR11, R21 ;  /* 0x00000000150b72ca */ /* 0x000fe200000e0000 */
[----:B------:R-:W-:Y:S01]  /*80f0*/  UIADD3 UR22, UP1, UR20, 0x1f0, URZ ;  /* 0x000001f014167890 */ /* 0x000fe2000ff3e03f */
[----:B------:R-:W-:Y:S01]  /*8100*/  R2UR UR8, R23 ;  /* 0x00000000170872ca */ /* 0x000fe200000e0000 */
[----:B------:R-:W-:Y:S01]  /*8110*/  UIADD3.X UR5, URZ, UR21, URZ, UP0, !UPT ;  /* 0x000000153f057290 */ /* 0x000fe200087fe43f */
[----:B------:R-:W-:Y:S01]  /*8120*/  R2UR UR10, R14 ;  /* 0x000000000e0a72ca */ /* 0x000fe200000e0000 */
[----:B------:R-:W-:Y:S01]  /*8130*/  VIADD R6, R6, 0x1 ;  /* 0x0000000106067836 */ /* 0x000fe20000000000 */
[----:B------:R-:W-:Y:S01]  /*8140*/  R2UR UR12, R7 ;  /* 0x00000000070c72ca */ /* 0x000fe200000e0000 */
[----:B------:R-:W-:Y:S01]  /*8150*/  UIADD3.X UR23, URZ, UR21, URZ, UP1, !UPT ;  /* 0x000000153f177290 */ /* 0x000fe20008ffe43f */
[----:B------:R-:W-:Y:S01]  /*8160*/  IADD3 R4, R4, -0x1, RZ ;  /* 0xffffffff04047810 */ /* 0x000fe20007ffe0ff */
[----:B------:R-:W-:Y:S01]  /*8170*/  UMOV UR6, 0x0 ;  /* 0x0000000000067882 */ /* 0x000fe20000000000 */
[----:B------:R-:W-:Y:S01]  /*8180*/  R2UR UR18, R20 ;  /* 0x00000000141272ca */ /* 0x000fe200000e0000 */
[----:B------:R-:W-:Y:S01]  /*8190*/  UMOV UR7, 0x10000000 ;  /* 0x1000000000077882 */ /* 0x000fe20000000000 */
[----:B------:R-:W-:Y:S01]  /*81a0*/  ISETP.GT.AND P3, PT, R4, 0x1, PT ;  /* 0x000000010400780c */ /* 0x000fe20003f64270 */
[----:B------:R-:W-:Y:S01]  /*81b0*/  VIADD R14, R14, 0x40 ;  /* 0x000000400e0e7836 */ /* 0x000fe20000000000 */
[----:B------:R-:W-:Y:S01]  /*81c0*/  ISETP.NE.AND P1, PT, R6, 0xc, PT ;  /* 0x0000000c0600780c */ /* 0x000fe20003f25270 */
[----:B------:R-:W-:-:S02]  /*81d0*/  UIADD3 UR13, UR8, 0x6300, URZ ;  /* 0x00006300080d7890 */ /* 0x000fc4000fffe03f */
[----:B------:R-:W-:Y:S01]  /*81e0*/  UIADD3 UR14, UR8, 0x1e300, URZ ;  /* 0x0001e300080e7890 */ /* 0x000fe2000fffe03f */
[----:B------:R-:W-:Y:S02]  /*81f0*/  SEL R8, RZ, 0x1, P1 ;  /* 0x00000001ff087807 */ /* 0x000fe40000800000 */
[----:B------:R-:W-:Y:S02]  /*8200*/  SEL R6, R6, RZ, P1 ;  /* 0x000000ff06067207 */ /* 0x000fe40000800000 */
[----:B------:R-:W-:Y:S01]  /*8210*/  UMOV UR8, UR13 ;  /* 0x0000000d00087c82 */ /* 0x000fe20008000000 */
[----:B------:R-:W-:Y:S01]  /*8220*/  LOP3.LUT R5, R5, R8, RZ, 0x3c, !PT ;  /* 0x0000000805057212 */ /* 0x000fe200078e3cff */
[----:B------:R1:W-:Y:S02]  /*8230*/  UTMALDG.3D [UR8], [UR4], desc[UR6] ;  /* 0x00000608040075b4 */ /* 0x0003e40008011000 */
[----:B-1----:R-:W-:Y:S01]  /*8240*/  UMOV UR8, UR14 ;  /* 0x0000000e00087c82 */ /* 0x002fe20008000000 */
[----:B------:R-:W-:-:S02]  /*8250*/  UMOV UR11, UR18 ;  /* 0x00000012000b7c82 */ /* 0x000fc40008000000 */
[----:B------:R1:W-:Y:S02]  /*8260*/  UTMALDG.3D [UR8], [UR22], desc[UR6] ;  /* 0x00000608160075b4 */ /* 0x0003e40008011000 */
[----:B-1----:R-:W-:Y:S05]  /*8270*/  @P3 BRA `(.L_x_153) ;  /* 0xfffffffc00503947 */ /* 0x002fea000383ffff */
.L_x_149:
[----:B------:R-:W-:Y:S05]  /*8280*/  BSYNC B1 ;  /* 0x0000000000017941 */ /* 0x000fea0003800000 */
.L_x_148:
[----:B------:R-:W-:Y:S01]  /*8290*/  LOP3.LUT P3, RZ, R13, 0xff, RZ, 0xc0, !PT ;  /* 0x000000ff0dff7812 */ /* 0x000fe2000786c0ff */
[----:B------:R-:W-:Y:S01]  /*82a0*/  IMAD.IADD R12, R3, 0x1, R12 ;  /* 0x00000001030c7824 */ /* 0x000fe200078e020c */
[----:B------:R-:W-:Y:S01]  /*82b0*/  IADD3 R16, P4, R16, UR40, RZ ;  /* 0x0000002810107c10 */ /* 0x000fe2000ff9e0ff */
[----:B------:R-:W-:Y:S01]  /*82c0*/  ULDC.64 UR4, c[0x0][0x8f8] ;  /* 0x00023e0000047ab9 */ /* 0x000fe20000000a00 */
[----:B------:R-:W-:Y:S01]  /*82d0*/  BSSY B1, `(.L_x_154) ;  /* 0x000006b000017945 */ /* 0x000fe20003800000 */
[----:B------:R-:W-:Y:S01]  /*82e0*/  IMAD.MOV.U32 R21, RZ, RZ, -0x1 ;  /* 0xffffffffff157424 */ /* 0x000fe200078e00ff */
[----:B------:R-:W-:Y:S01]  /*82f0*/  ISETP.GT.U32.AND P1, PT, R12, 0xb, PT ;  /* 0x0000000b0c00780c */ /* 0x000fe20003f24070 */
[----:B------:R-:W-:Y:S01]  /*8300*/  IMAD.MOV.U32 R20, RZ, RZ, -0x1 ;  /* 0xffffffffff147424 */ /* 0x000fe200078e00ff */
[----:B------:R-:W-:Y:S02]  /*8310*/  IADD3.X R17, R17, UR38, RZ, P4, !PT ;  /* 0x0000002611117c10 */ /* 0x000fe4000a7fe4ff */
[----:B------:R-:W-:-:S02]  /*8320*/  ISETP.LT.U32.AND P1, PT, R3, 0xc, P1 ;  /* 0x0000000c0300780c */ /* 0x000fc40000f21070 */
[----:B------:R-:W-:Y:S01]  /*8330*/  PRMT R13, RZ, 0x7610, R13 ;  /* 0x00007610ff0d7816 */ /* 0x000fe2000000000d */
[----:B------:R-:W1:Y:S01]  /*8340*/  @P3 S2R R5, SR_CgaCtaId ;  /* 0x0000000000053919 */ /* 0x000e620000008800 */
[----:B------:R-:W-:-:S04]  /*8350*/  @P3 MOV R4, 0x400 ;  /* 0x0000040000043802 */ /* 0x000fc80000000f00 */
[----:B-1----:R-:W-:Y:S01]  /*8360*/  @P3 LEA R6, R5, R4, 0x18 ;  /* 0x0000000405063211 */ /* 0x002fe200078ec0ff */
[----:B------:R-:W-:-:S03]  /*8370*/  IMAD.WIDE.U32 R4, R12, -0x55555555, RZ ;  /* 0xaaaaaaab0c047825 */ /* 0x000fc600078e00ff */
[----:B------:R1:W-:Y:S01]  /*8380*/  @P3 SYNCS.ARRIVE.TRANS64.A1T0 RZ, [R6+URZ+0x108], RZ ;  /* 0x000108ff06ff39a7 */ /* 0x0003e2000810003f */
[----:B------:R-:W-:Y:S02]  /*8390*/  ISETP.GE.U32.AND P3, PT, R3, 0xc, PT ;  /* 0x0000000c0300780c */ /* 0x000fe40003f66070 */
[----:B------:R-:W-:Y:S02]  /*83a0*/  SHF.R.U32.HI R7, RZ, 0x3, R5 ;  /* 0x00000003ff077819 */ /* 0x000fe40000011605 */
[----:B------:R-:W-:Y:S02]  /*83b0*/  SEL R5, RZ, 0x1, !P1 ;  /* 0x00000001ff057807 */ /* 0x000fe40004800000 */
[----:B------:R-:W-:Y:S01]  /*83c0*/  ISETP.GE.U32.AND P1, PT, R16, UR4, PT ;  /* 0x0000000410007c0c */ /* 0x000fe2000bf26070 */
[----:B------:R-:W-:Y:S01]  /*83d0*/  IMAD R12, R7, -0xc, R12 ;  /* 0xfffffff4070c7824 */ /* 0x000fe200078e020c */
[----:B------:R-:W-:Y:S02]  /*83e0*/  LOP3.LUT R0, R0, R5, RZ, 0x3c, !PT ;  /* 0x0000000500007212 */ /* 0x000fe400078e3cff */
[----:B------:R-:W-:-:S02]  /*83f0*/  ISETP.GE.U32.AND.EX P1, PT, R17, UR5, PT, P1 ;  /* 0x0000000511007c0c */ /* 0x000fc4000bf26110 */
[----:B------:R-:W-:Y:S02]  /*8400*/  PRMT R4, RZ, 0x7610, R4 ;  /* 0x00007610ff047816 */ /* 0x000fe40000000004 */
[----:B------:R-:W-:Y:S02]  /*8410*/  @P3 LOP3.LUT R0, R0, 0x1, R7, 0x78, !PT ;  /* 0x0000000100003812 */ /* 0x000fe400078e7807 */
[----:B------:R-:W-:-:S07]  /*8420*/  MOV R7, 0xffffffff ;  /* 0xffffffff00077802 */ /* 0x000fce0000000f00 */
[----:B-1----:R-:W-:Y:S05]  /*8430*/  @P1 BRA `(.L_x_155) ;  /* 0x0000000400501947 */ /* 0x002fea0003800000 */
[----:B------:R-:W-:Y:S01]  /*8440*/  ULDC.64 UR4, c[0x0][0x8d0] ;  /* 0x0002340000047ab9 */ /* 0x000fe20000000a00 */
[----:B------:R-:W1:Y:S01]  /*8450*/  S2R R15, SR_CTAID.X ;  /* 0x00000000000f7919 */ /* 0x000e620000002500 */
[----:B------:R-:W-:Y:S01]  /*8460*/  ISETP.NE.U32.AND P1, PT, RZ, UR4, PT ;  /* 0x00000004ff007c0c */ /* 0x000fe2000bf25070 */
[----:B------:R-:W-:Y:S01]  /*8470*/  ULDC UR7, c[0x0][0x8d8] ;  /* 0x0002360000077ab9 */ /* 0x000fe20000000800 */
[----:B------:R-:W-:Y:S01]  /*8480*/  IMAD.MOV.U32 R4, RZ, RZ, R16 ;  /* 0x000000ffff047224 */ /* 0x000fe200078e0010 */
[----:B------:R-:W2:Y:S01]  /*8490*/  S2R R14, SR_CTAID.Y ;  /* 0x00000000000e7919 */ /* 0x000ea20000002600 */
[----:B------:R-:W-:Y:S01]  /*84a0*/  ISETP.NE.AND.EX P1, PT, RZ, UR5, PT, P1 ;  /* 0x00000005ff007c0c */ /* 0x000fe2000bf25310 */
[----:B------:R-:W-:-:S12]  /*84b0*/  IMAD.MOV.U32 R5, RZ, RZ, R17 ;  /* 0x000000ffff057224 */ /* 0x000fd800078e0011 */
[----:B------:R-:W-:Y:S05]  /*84c0*/  @!P1 BRA `(.L_x_156) ;  /* 0x0000000000289947 */ /* 0x000fea0003800000 */
[----:B------:R-:W-:Y:S02]  /*84d0*/  ULDC UR6, c[0x0][0x8dc] ;  /* 0x0002370000067ab9 */ /* 0x000fe40000000800 */
[----:B------:R-:W-:-:S05]  /*84e0*/  IADD3 R9, P1, R16, UR6, RZ ;  /* 0x0000000610097c10 */ /* 0x000fca000ff3e0ff */
[----:B------:R-:W-:-:S04]  /*84f0*/  IMAD.X R21, RZ, RZ, R17, P1 ;  /* 0x000000ffff157224 */ /* 0x000fc800008e0611 */
[----:B------:R-:W-:-:S04]  /*8500*/  IMAD.WIDE.U32 R6, R21, UR4, RZ ;  /* 0x0000000415067c25 */ /* 0x000fc8000f8e00ff */
[----:B------:R-:W-:-:S04]  /*8510*/  IMAD.WIDE.U32 R6, P1, R9, UR5, R6 ;  /* 0x0000000509067c25 */ /* 0x000fc8000f820006 */
[----:B------:R-:W-:Y:S01]  /*8520*/  IMAD.WIDE.U32 R8, R9, UR4, RZ ;  /* 0x0000000409087c25 */ /* 0x000fe2000f8e00ff */
[----:B------:R-:W-:-:S03]  /*8530*/  MOV R4, R7 ;  /* 0x0000000700047202 */ /* 0x000fc60000000f00 */
[----:B------:R-:W-:Y:S01]  /*8540*/  IMAD.X R5, RZ, RZ, RZ, P1 ;  /* 0x000000ffff057224 */ /* 0x000fe200008e06ff */
[----:B------:R-:W-:-:S05]  /*8550*/  IADD3 RZ, P1, R9, R6, RZ ;  /* 0x0000000609ff7210 */ /* 0x000fca0007f3e0ff */
[----:B------:R-:W-:-:S08]  /*8560*/  IMAD.WIDE.U32.X R4, R21, UR5, R4, P1 ;  /* 0x0000000515047c25 */ /* 0x000fd000088e0404 */
.L_x_156:
[--C-:B------:R-:W-:Y:S01]  /*8570*/  SHF.R.U64 R8, R4, UR7, R5.reuse ;  /* 0x0000000704087c19 */ /* 0x100fe20008001205 */
[----:B------:R-:W-:Y:S01]  /*8580*/  ULDC.64 UR4, c[0x0][0x8c8] ;  /* 0x0002320000047ab9 */ /* 0x000fe20000000a00 */
[----:B------:R-:W-:Y:S01]  /*8590*/  SHF.R.U32.HI R4, RZ, UR7, R5 ;  /* 0x00000007ff047c19 */ /* 0x000fe20008011605 */
[----:B------:R-:W3:Y:S01]  /*85a0*/  LDC R24, c[0x0][0x144] ;  /* 0x00005100ff187b82 */ /* 0x000ee20000000800 */
[----:B------:R-:W-:Y:S01]  /*85b0*/  IADD3 R7, P1, RZ, -R8, RZ ;  /* 0x80000008ff077210 */ /* 0x000fe20007f3e0ff */
[----:B------:R-:W-:Y:S01]  /*85c0*/  ULDC.64 UR8, c[0x0][0x8e8] ;  /* 0x00023a0000087ab9 */ /* 0x000fe20000000a00 */
[----:B-1----:R-:W-:Y:S01]  /*85d0*/  I2FP.F32.U32 R9, R15 ;  /* 0x0000000f00097245 */ /* 0x002fe20000201000 */
[----:B------:R-:W-:Y:S02]  /*85e0*/  ULDC UR6, c[0x0][0x8b0] ;  /* 0x00022c0000067ab9 */ /* 0x000fe40000000800 */
[----:B------:R-:W-:Y:S01]  /*85f0*/  IMAD.X R4, RZ, RZ, ~R4, P1 ;  /* 0x000000ffff047224 */ /* 0x000fe200008e0e04 */
[----:B------:R-:W-:Y:S01]  /*8600*/  ISETP.NE.U32.AND P1, PT, RZ, UR8, PT ;  /* 0x00000008ff007c0c */ /* 0x000fe2000bf25070 */
[----:B------:R-:W1:Y:S02]  /*8610*/  LDC R21, c[0x0][0x148] ;  /* 0x00005200ff157b82 */ /* 0x000e640000000800 */
[----:B------:R-:W-:Y:S01]  /*8620*/  IMAD R6, R4, UR4, RZ ;  /* 0x0000000404067c24 */ /* 0x000fe2000f8e02ff */
[----:B------:R-:W-:Y:S01]  /*8630*/  ISETP.NE.AND.EX P1, PT, RZ, UR9, PT, P1 ;  /* 0x00000009ff007c0c */ /* 0x000fe2000bf25310 */
[----:B------:R-:W-:Y:S01]  /*8640*/  IMAD.WIDE.U32 R4, R7, UR4, R16 ;  /* 0x0000000407047c25 */ /* 0x000fe2000f8e0010 */
[----:B------:R-:W-:-:S03]  /*8650*/  ULDC UR4, c[0x0][0x150] ;  /* 0x0000540000047ab9 */ /* 0x000fc60000000800 */
[----:B------:R-:W-:Y:S02]  /*8660*/  IMAD R7, R7, UR5, R6 ;  /* 0x0000000507077c24 */ /* 0x000fe4000f8e0206 */
[----:B------:R-:W-:Y:S01]  /*8670*/  FMUL R6, R9, UR4 ;  /* 0x0000000409067c20 */ /* 0x000fe20008400000 */
[----:B------:R-:W-:Y:S01]  /*8680*/  ULDC UR4, c[0x0][0x8c0] ;  /* 0x0002300000047ab9 */ /* 0x000fe20000000800 */
[----:B------:R-:W-:Y:S01]  /*8690*/  ULDC UR5, c[0x0][0x154] ;  /* 0x0000550000057ab9 */ /* 0x000fe20000000800 */
[----:B------:R-:W-:-:S03]  /*86a0*/  IMAD.IADD R5, R5, 0x1, R7 ;  /* 0x0000000105057824 */ /* 0x000fc600078e0207 */
[----:B------:R-:W4:Y:S02]  /*86b0*/  F2I.U32.TRUNC.NTZ R6, R6 ;  /* 0x0000000600067305 */ /* 0x000f24000020f000 */
[----:B------:R-:W-:Y:S02]  /*86c0*/  SHF.R.U64 R9, R4, UR4, R5 ;  /* 0x0000000404097c19 */ /* 0x000fe40008001205 */
[----:B--2---:R-:W-:-:S05]  /*86d0*/  I2FP.F32.U32 R4, R14 ;  /* 0x0000000e00047245 */ /* 0x004fca0000201000 */
[----:B------:R-:W-:Y:S01]  /*86e0*/  FMUL R22, R4, UR5 ;  /* 0x0000000504167c20 */ /* 0x000fe20008400000 */
[----:B------:R-:W-:Y:S01]  /*86f0*/  SHF.R.U32.HI R4, RZ, UR4, R5 ;  /* 0x00000004ff047c19 */ /* 0x000fe20008011605 */
[----:B------:R-:W-:-:S03]  /*8700*/  ULDC UR4, c[0x0][0x900] ;  /* 0x0002400000047ab9 */ /* 0x000fc60000000800 */
[--C-:B------:R-:W-:Y:S01]  /*8710*/  SHF.R.U64 R20, R9, UR6, R4.reuse ;  /* 0x0000000609147c19 */ /* 0x100fe20008001204 */
[----:B------:R-:W2:Y:S01]  /*8720*/  F2I.U32.TRUNC.NTZ R22, R22 ;  /* 0x0000001600167305 */ /* 0x000ea2000020f000 */
[----:B------:R-:W-:Y:S01]  /*8730*/  SHF.R.U32.HI R5, RZ, UR6, R4 ;  /* 0x00000006ff057c19 */ /* 0x000fe20008011604 */
[----:B----4-:R-:W-:-:S03]  /*8740*/  IMAD.MOV R6, RZ, RZ, -R6 ;  /* 0x000000ffff067224 */ /* 0x010fc600078e0a06 */
[----:B------:R-:W-:Y:S01]  /*8750*/  SHF.R.U64 R18, R20, UR4, R5 ;  /* 0x0000000414127c19 */ /* 0x000fe20008001205 */
[----:B---3--:R-:W-:Y:S01]  /*8760*/  IMAD R15, R24, R6, R15 ;  /* 0x00000006180f7224 */ /* 0x008fe200078e020f */
[----:B------:R-:W-:-:S03]  /*8770*/  SHF.R.U32.HI R23, RZ, UR4, R5 ;  /* 0x00000004ff177c19 */ /* 0x000fc60008011605 */
[----:B------:R-:W-:Y:S01]  /*8780*/  IMAD.MOV.U32 R4, RZ, RZ, R18 ;  /* 0x000000ffff047224 */ /* 0x000fe200078e0012 */
[----:B------:R-:W-:Y:S01]  /*8790*/  MOV R5, R23 ;  /* 0x0000001700057202 */ /* 0x000fe20000000f00 */
[----:B--2---:R-:W-:Y:S06]  /*87a0*/  @!P1 BRA `(.L_x_157) ;  /* 0x0000000000289947 */ /* 0x004fec0003800000 */
[----:B------:R-:W-:Y:S02]  /*87b0*/  ULDC UR4, c[0x0][0x8f4] ;  /* 0x00023d0000047ab9 */ /* 0x000fe40000000800 */
[----:B------:R-:W-:-:S05]  /*87c0*/  IADD3 R5, P1, R18, UR4, RZ ;  /* 0x0000000412057c10 */ /* 0x000fca000ff3e0ff */
[----:B------:R-:W-:-:S04]  /*87d0*/  IMAD.X R23, RZ, RZ, R23, P1 ;  /* 0x000000ffff177224 */ /* 0x000fc800008e0617 */
[----:B------:R-:W-:-:S04]  /*87e0*/  IMAD.WIDE.U32 R6, R23, UR8, RZ ;  /* 0x0000000817067c25 */ /* 0x000fc8000f8e00ff */
[----:B------:R-:W-:-:S04]  /*87f0*/  IMAD.WIDE.U32 R6, P1, R5, UR9, R6 ;  /* 0x0000000905067c25 */ /* 0x000fc8000f820006 */
[----:B------:R-:W-:-:S04]  /*8800*/  IMAD.WIDE.U32 R4, R5, UR8, RZ ;  /* 0x0000000805047c25 */ /* 0x000fc8000f8e00ff */
[----:B------:R-:W-:Y:S01]  /*8810*/  IMAD.MOV.U32 R4, RZ, RZ, R7 ;  /* 0x000000ffff047224 */ /* 0x000fe200078e0007 */
[----:B------:R-:W-:Y:S01]  /*8820*/  IADD3 RZ, P3, R5, R6, RZ ;  /* 0x0000000605ff7210 */ /* 0x000fe20007f7e0ff */
[----:B------:R-:W-:-:S04]  /*8830*/  IMAD.X R5, RZ, RZ, RZ, P1 ;  /* 0x000000ffff057224 */ /* 0x000fc800008e06ff */
[----:B------:R-:W-:-:S08]  /*8840*/  IMAD.WIDE.U32.X R4, R23, UR9, R4, P3 ;  /* 0x0000000917047c25 */ /* 0x000fd000098e0404 */
.L_x_157:
[----:B------:R-:W-:Y:S01]  /*8850*/  ISETP.NE.AND P1, PT, R2, 0x1, PT ;  /* 0x000000010200780c */ /* 0x000fe20003f25270 */
[----:B------:R-:W-:Y:S01]  /*8860*/  ULDC UR4, c[0x0][0x8f0] ;  /* 0x00023c0000047ab9 */ /* 0x000fe20000000800 */
[----:B------:R-:W-:Y:S01]  /*8870*/  LOP3.LUT R20, R20, UR16, RZ, 0xc0, !PT ;  /* 0x0000001014147c12 */ /* 0x000fe2000f8ec0ff */
[----:B------:R-:W-:Y:S01]  /*8880*/  IMAD.MOV R22, RZ, RZ, -R22 ;  /* 0x000000ffff167224 */ /* 0x000fe200078e0a16 */
[----:B------:R-:W-:Y:S01]  /*8890*/  SHF.R.U64 R5, R4, UR4, R5 ;  /* 0x0000000404057c19 */ /* 0x000fe20008001205 */
[----:B------:R-:W-:Y:S01]  /*88a0*/  ULDC UR4, c[0x0][0x8e0] ;  /* 0x0002380000047ab9 */ /* 0x000fe20000000800 */
[----:B------:R-:W-:Y:S01]  /*88b0*/  LOP3.LUT R9, R9, UR15, RZ, 0xc0, !PT ;  /* 0x0000000f09097c12 */ /* 0x000fe2000f8ec0ff */
[----:B------:R-:W-:Y:S01]  /*88c0*/  ULDC UR5, c[0x0][0x8b8] ;  /* 0x00022e0000057ab9 */ /* 0x000fe20000000800 */
[C---:B------:R-:W-:Y:S01]  /*88d0*/  IADD3 R7, -R5.reuse, RZ, RZ ;  /* 0x000000ff05077210 */ /* 0x040fe20007ffe1ff */
[----:B------:R-:W-:Y:S02]  /*88e0*/  IMAD R20, R5, UR17, R20 ;  /* 0x0000001105147c24 */ /* 0x000fe4000f8e0214 */
[----:B------:R-:W-:-:S02]  /*88f0*/  IMAD.MOV.U32 R4, RZ, RZ, 0x1 ;  /* 0x00000001ff047424 */ /* 0x000fc400078e00ff */
[----:B-1----:R-:W-:Y:S02]  /*8900*/  @P1 IMAD R15, R21, R22, R14 ;  /* 0x00000016150f1224 */ /* 0x002fe400078e020e */
[----:B------:R-:W-:Y:S01]  /*8910*/  IMAD R18, R7, UR4, R18 ;  /* 0x0000000407127c24 */ /* 0x000fe2000f8e0212 */
[----:B------:R-:W-:Y:S01]  /*8920*/  ULDC UR4, c[0x0][0x8a8] ;  /* 0x00022a0000047ab9 */ /* 0x000fe20000000800 */
[----:B------:R-:W-:Y:S02]  /*8930*/  IMAD R15, R20, UR5, R15 ;  /* 0x00000005140f7c24 */ /* 0x000fe4000f8e020f */
[----:B------:R-:W-:Y:S02]  /*8940*/  IMAD R18, R18, UR4, R9 ;  /* 0x0000000412127c24 */ /* 0x000fe4000f8e0209 */
[----:B------:R-:W-:-:S03]  /*8950*/  IMAD.MOV.U32 R7, RZ, RZ, R8 ;  /* 0x000000ffff077224 */ /* 0x000fc600078e0008 */
[----:B------:R-:W-:Y:S02]  /*8960*/  SEL R20, R18, R15, !P1 ;  /* 0x0000000f12147207 */ /* 0x000fe40004800000 */
[----:B------:R-:W-:-:S07]  /*8970*/  SEL R21, R15, R18, !P1 ;  /* 0x000000120f157207 */ /* 0x000fce0004800000 */
.L_x_155:
[----:B------:R-:W-:Y:S05]  /*8980*/  BSYNC B1 ;  /* 0x0000000000017941 */ /* 0x000fea0003800000 */
.L_x_154:
[----:B------:R-:W-:-:S13]  /*8990*/  LOP3.LUT P1, RZ, R4, 0xff, RZ, 0xc0, !PT ;  /* 0x000000ff04ff7812 */ /* 0x000fda000782c0ff */
[----:B------:R-:W-:Y:S05]  /*89a0*/  @P1 BRA `(.L_x_158) ;  /* 0xfffffff400501947 */ /* 0x000fea000383ffff */
[----:B------:R-:W-:Y:S05]  /*89b0*/  BSYNC B0 ;  /* 0x0000000000007941 */ /* 0x000fea0003800000 */
.L_x_146:
[----:B------:R-:W-:-:S03]  /*89c0*/  UMOV UR4, 0xffffffff ;  /* 0xffffffff00047882 */ /* 0x000fc60000000000 */
[----:B------:R-:W-:Y:S05]  /*89d0*/  BRA.DIV UR4, `(.L_x_159) ;  /* 0x0000000e04407947 */ /* 0x000fea000b800000 */
[----:B------:R-:W-:-:S13]  /*89e0*/  ELECT P6, URZ, PT ;  /* 0x00000000003f782f */ /* 0x000fda00038c0000 */
.L_x_192:
[----:B------:R-:W-:Y:S04]  /*89f0*/  BSSY B0, `(.L_x_160) ;  /* 0x0000073000007945 */ /* 0x000fe80003800000 */
[----:B------:R-:W-:Y:S05]  /*8a00*/  @!P6 BRA `(.L_x_161) ;  /* 0x0000000400c4e947 */ /* 0x000fea0003800000 */
[----:B------:R-:W-:-:S04]  /*8a10*/  LOP3.LUT R19, R19, 0x2, RZ, 0xfc, !PT ;  /* 0x0000000213137812 */ /* 0x000fc800078efcff */
[----:B------:R-:W-:-:S13]  /*8a20*/  ISETP.NE.AND P0, PT, R19, 0x3, PT ;  /* 0x000000031300780c */ /* 0x000fda0003f05270 */
[----:B------:R-:W-:Y:S05]  /*8a30*/  @!P0 BRA `(.L_x_162) ;  /* 0x0000000000048947 */ /* 0x000fea0003800000 */
[----:B------:R-:W-:Y:S01]  /*8a40*/  BPT.TRAP 0x1 ;  /* 0x000000040000795c */ /* 0x000fe20000300000 */
.L_x_162:
[----:B------:R-:W1:Y:S01]  /*8a50*/  S2R R3, SR_CgaCtaId ;  /* 0x0000000000037919 */ /* 0x000e620000008800 */
[----:B------:R-:W-:-:S04]  /*8a60*/  MOV R2, 0x400 ;  /* 0x0000040000027802 */ /* 0x000fc80000000f00 */
[----:B-1----:R-:W-:Y:S02]  /*8a70*/  LEA R3, R3, R2, 0x18 ;  /* 0x0000000203037211 */ /* 0x002fe400078ec0ff */
[----:B------:R-:W-:-:S03]  /*8a80*/  SHF.L.U32 R2, R0, 0x1f, RZ ;  /* 0x0000001f00027819 */ /* 0x000fc600000006ff */
[----:B------:R-:W-:-:S04]  /*8a90*/  VIADD R3, R3, 0x60 ;  /* 0x0000006003037836 */ /* 0x000fc80000000000 */
[C---:B------:R-:W-:Y:S01]  /*8aa0*/  IMAD R7, R12.reuse, 0x8, R3 ;  /* 0x000000080c077824 */ /* 0x040fe200078e0203 */
[----:B------:R-:W-:-:S03]  /*8ab0*/  IADD3 R12, R12, 0x1, RZ ;  /* 0x000000010c0c7810 */ /* 0x000fc60007ffe0ff */
[----:B------:R-:W1:Y:S01]  /*8ac0*/  SYNCS.PHASECHK.TRANS64.TRYWAIT P0, [R7+URZ], R2 ;  /* 0x00000002070075a7 */ /* 0x000e62000800017f */
[----:B------:R-:W-:-:S04]  /*8ad0*/  ISETP.NE.AND P1, PT, R12, 0xc, PT ;  /* 0x0000000c0c00780c */ /* 0x000fc80003f25270 */
[----:B------:R-:W-:Y:S02]  /*8ae0*/  SEL R5, RZ, 0x1, P1 ;  /* 0x00000001ff057807 */ /* 0x000fe40000800000 */
[----:B------:R-:W-:Y:S02]  /*8af0*/  SEL R12, R12, RZ, P1 ;  /* 0x000000ff0c0c7207 */ /* 0x000fe40000800000 */
[----:B------:R-:W-:-:S03]  /*8b00*/  LOP3.LUT R5, R0, R5, RZ, 0x3c, !PT ;  /* 0x0000000500057212 */ /* 0x000fc600078e3cff */
[----:B------:R-:W-:Y:S01]  /*8b10*/  IMAD R9, R12, 0x8, R3 ;  /* 0x000000080c097824 */ /* 0x000fe200078e0203 */
[----:B------:R-:W-:Y:S01]  /*8b20*/  SHF.L.U32 R4, R5, 0x1f, RZ ;  /* 0x0000001f05047819 */ /* 0x000fe200000006ff */
[----:B-1----:R-:W-:Y:S06]  /*8b30*/  @!P0 BRA `(.L_x_163) ;  /* 0x0000000c00088947 */ /* 0x002fec0003800000 */
.L_x_193:
[----:B------:R-:W2:Y:S01]  /*8b40*/  SYNCS.PHASECHK.TRANS64.TRYWAIT P0, [R9+URZ], R4 ;  /* 0x00000004090075a7 */ /* 0x000ea2000800017f */
[----:B------:R-:W-:-:S05]  /*8b50*/  VIADD R0, R12, 0x1 ;  /* 0x000000010c007836 */ /* 0x000fca0000000000 */
[----:B------:R-:W-:-:S04]  /*8b60*/  ISETP.NE.AND P1, PT, R0, 0xc, PT ;  /* 0x0000000c0000780c */ /* 0x000fc80003f25270 */
[----:B-1----:R-:W-:Y:S02]  /*8b70*/  SEL R2, RZ, 0x1, P1 ;  /* 0x00000001ff027807 */ /* 0x002fe40000800000 */
[----:B------:R-:W-:Y:S02]  /*8b80*/  SEL R0, R0, RZ, P1 ;  /* 0x000000ff00007207 */ /* 0x000fe40000800000 */
[----:B------:R-:W-:-:S03]  /*8b90*/  LOP3.LUT R7, R5, R2, RZ, 0x3c, !PT ;  /* 0x0000000205077212 */ /* 0x000fc600078e3cff */
[----:B------:R-:W-:Y:S01]  /*8ba0*/  IMAD R6, R0, 0x8, R3 ;  /* 0x0000000800067824 */ /* 0x000fe200078e0203 */
[----:B------:R-:W-:Y:S01]  /*8bb0*/  SHF.L.U32 R5, R7, 0x1f, RZ ;  /* 0x0000001f07057819 */ /* 0x000fe200000006ff */
[----:B--2---:R-:W-:Y:S06]  /*8bc0*/  @!P0 BRA `(.L_x_164) ;  /* 0x0000000800f88947 */ /* 0x004fec0003800000 */
.L_x_194:
[----:B------:R-:W2:Y:S01]  /*8bd0*/  SYNCS.PHASECHK.TRANS64.TRYWAIT P0, [R6+URZ], R5 ;  /* 0x00000005060075a7 */ /* 0x000ea2000800017f */
[----:B------:R-:W-:-:S04]  /*8be0*/  IADD3 R0, R0, 0x1, RZ ;  /* 0x0000000100007810 */ /* 0x000fc80007ffe0ff */
[----:B------:R-:W-:-:S04]  /*8bf0*/  ISETP.NE.AND P1, PT, R0, 0xc, PT ;  /* 0x0000000c0000780c */ /* 0x000fc80003f25270 */
[----:B------:R-:W-:Y:S02]  /*8c00*/  SEL R2, RZ, 0x1, P1 ;  /* 0x00000001ff027807 */ /* 0x000fe40000800000 */
[----:B------:R-:W-:Y:S02]  /*8c10*/  SEL R0, R0, RZ, P1 ;  /* 0x000000ff00007207 */ /* 0x000fe40000800000 */
[----:B------:R-:W-:-:S03]  /*8c20*/  LOP3.LUT R7, R7, R2, RZ, 0x3c, !PT ;  /* 0x0000000207077212 */ /* 0x000fc600078e3cff */
[----:B-1----:R-:W-:Y:S01]  /*8c30*/  IMAD R9, R0, 0x8, R3 ;  /* 0x0000000800097824 */ /* 0x002fe200078e0203 */
[----:B------:R-:W-:Y:S01]  /*8c40*/  SHF.L.U32 R4, R7, 0x1f, RZ ;  /* 0x0000001f07047819 */ /* 0x000fe200000006ff */
[----:B--2---:R-:W-:Y:S06]  /*8c50*/  @!P0 BRA `(.L_x_165) ;  /* 0x0000000800e88947 */ /* 0x004fec0003800000 */
.L_x_195:
[----:B------:R-:W2:Y:S01]  /*8c60*/  SYNCS.PHASECHK.TRANS64.TRYWAIT P0, [R9+URZ], R4 ;  /* 0x00000004090075a7 */ /* 0x000ea2000800017f */
[----:B------:R-:W-:-:S05]  /*8c70*/  VIADD R0, R0, 0x1 ;  /* 0x0000000100007836 */ /* 0x000fca0000000000 */
[----:B------:R-:W-:-:S04]  /*8c80*/  ISETP.NE.AND P1, PT, R0, 0xc, PT ;  /* 0x0000000c0000780c */ /* 0x000fc80003f25270 */
[----:B------:R-:W-:Y:S02]  /*8c90*/  SEL R2, RZ, 0x1, P1 ;  /* 0x00000001ff027807 */ /* 0x000fe40000800000 */
[----:B------:R-:W-:Y:S02]  /*8ca0*/  SEL R0, R0, RZ, P1 ;  /* 0x000000ff00007207 */ /* 0x000fe40000800000 */
[----:B------:R-:W-:-:S03]  /*8cb0*/  LOP3.LUT R7, R7, R2, RZ, 0x3c, !PT ;  /* 0x0000000207077212 */ /* 0x000fc600078e3cff */
[----:B-1----:R-:W-:Y:S01]  /*8cc0*/  IMAD R6, R0, 0x8, R3 ;  /* 0x0000000800067824 */ /* 0x002fe200078e0203 */
[----:B------:R-:W-:Y:S01]  /*8cd0*/  SHF.L.U32 R5, R7, 0x1f, RZ ;  /* 0x0000001f07057819 */ /* 0x000fe200000006ff */
[----:B--2---:R-:W-:Y:S06]  /*8ce0*/  @!P0 BRA `(.L_x_166) ;  /* 0x0000000800d88947 */ /* 0x004fec0003800000 */
.L_x_196:
        /* <DEDUP_REMOVED lines=9> */
.L_x_197:
        /* <DEDUP_REMOVED lines=9> */
.L_x_198:
        /* <DEDUP_REMOVED lines=9> */
.L_x_199:
        /* <DEDUP_REMOVED lines=9> */
.L_x_200:
        /* <DEDUP_REMOVED lines=9> */
.L_x_201:
        /* <DEDUP_REMOVED lines=9> */
.L_x_202:
[----:B------:R-:W2:Y:S01]  /*9050*/  SYNCS.PHASECHK.TRANS64.TRYWAIT P0, [R6+URZ], R5 ;  /* 0x00000005060075a7 */ /* 0x000ea2000800017f */
[----:B------:R-:W-:-:S04]  /*9060*/  IADD3 R0, R0, 0x1, RZ ;  /* 0x0000000100007810 */ /* 0x000fc80007ffe0ff */
[----:B------:R-:W-:-:S04]  /*9070*/  ISETP.NE.AND P1, PT, R0, 0xc, PT ;  /* 0x0000000c0000780c */ /* 0x000fc80003f25270 */
[----:B------:R-:W-:Y:S02]  /*9080*/  SEL R2, RZ, 0x1, P1 ;  /* 0x00000001ff027807 */ /* 0x000fe40000800000 */
[----:B------:R-:W-:Y:S02]  /*9090*/  SEL R0, R0, RZ, P1 ;  /* 0x000000ff00007207 */ /* 0x000fe40000800000 */
[----:B------:R-:W-:Y:S01]  /*90a0*/  LOP3.LUT R2, R7, R2, RZ, 0x3c, !PT ;  /* 0x0000000207027212 */ /* 0x000fe200078e3cff */
[----:B--2---:R-:W-:Y:S06]  /*90b0*/  @!P0 BRA `(.L_x_173) ;  /* 0x0000000800708947 */ /* 0x004fec0003800000 */
.L_x_203:
[----:B------:R-:W-:Y:S01]  /*90c0*/  IMAD R3, R0, 0x8, R3 ;  /* 0x0000000800037824 */ /* 0x000fe200078e0203 */
[----:B------:R-:W-:-:S07]  /*90d0*/  SHF.L.U32 R0, R2, 0x1f, RZ ;  /* 0x0000001f02007819 */ /* 0x000fce00000006ff */
.L_x_174:
[----:B---3--:R3:W4:Y:S02]  /*90e0*/  SYNCS.PHASECHK.TRANS64.TRYWAIT P0, [R3+URZ], R0 ;  /* 0x00000000030075a7 */ /* 0x008724000800017f */
[----:B----4-:R-:W-:Y:S05]  /*90f0*/  @!P0 NANOSLEEP.SYNCS 0x989680 ;  /* 0x009896800000895d */ /* 0x010fea0003900000 */
[----:B------:R-:W4:Y:S02]  /*9100*/  @!P0 SYNCS.PHASECHK.TRANS64 P0, [R3+URZ], R0 ;  /* 0x00000000030085a7 */ /* 0x000f24000800007f */
[----:B----4-:R-:W-:Y:S05]  /*9110*/  @!P0 BRA `(.L_x_174) ;  /* 0xfffffffc00f08947 */ /* 0x010fea000383ffff */
.L_x_161:
[----:B------:R-:W-:Y:S05]  /*9120*/  BSYNC B0 ;  /* 0x0000000000007941 */ /* 0x000fea0003800000 */
.L_x_160:
[----:B------:R-:W-:Y:S05]  /*9130*/  EXIT ;  /* 0x000000000000794d */ /* 0x000fea0003800000 */
.L_x_20:
[----:B---3--:R-:W-:-:S04]  /*9140*/  IMAD.U32 R5, RZ, RZ, UR5 ;  /* 0x00000005ff057e24 */ /* 0x008fc8000f8e00ff */
[----:B------:R3:W4:Y:S03]  /*9150*/  SYNCS.PHASECHK.TRANS64.TRYWAIT P0, [R5+URZ], R0 ;  /* 0x00000000050075a7 */ /* 0x000726000800017f */
[----:B----4-:R-:W-:Y:S05]  /*9160*/  @!P0 NANOSLEEP.SYNCS 0x989680 ;  /* 0x009896800000895d */ /* 0x010fea0003900000 */
[----:B------:R-:W4:Y:S02]  /*9170*/  @!P0 SYNCS.PHASECHK.TRANS64 P0, [R5+URZ], R0 ;  /* 0x00000000050085a7 */ /* 0x000f24000800007f */
[----:B----4-:R-:W-:Y:S05]  /*9180*/  @!P0 BRA `(.L_x_20) ;  /* 0xfffffffc00ec8947 */ /* 0x010fea000383ffff */
[----:B------:R-:W-:Y:S05]  /*9190*/  BRA `(.L_x_19) ;  /* 0xffffff88005c7947 */ /* 0x000fea000383ffff */
.L_x_26:
[----:B---3--:R-:W-:-:S04]  /*91a0*/  IMAD.U32 R5, RZ, RZ, UR8 ;  /* 0x00000008ff057e24 */ /* 0x008fc8000f8e00ff */
[----:B------:R3:W4:Y:S03]  /*91b0*/  SYNCS.PHASECHK.TRANS64.TRYWAIT P0, [R5+URZ], R4 ;  /* 0x00000004050075a7 */ /* 0x000726000800017f */
[----:B----4-:R-:W-:Y:S05]  /*91c0*/  @!P0 NANOSLEEP.SYNCS 0x989680 ;  /* 0x009896800000895d */ /* 0x010fea0003900000 */
[----:B------:R-:W4:Y:S02]  /*91d0*/  @!P0 SYNCS.PHASECHK.TRANS64 P0, [R5+URZ], R4 ;  /* 0x00000004050085a7 */ /* 0x000f24000800007f */
[----:B----4-:R-:W-:Y:S05]  /*91e0*/  @!P0 BRA `(.L_x_26) ;  /* 0xfffffffc00ec8947 */ /* 0x010fea000383ffff */
[----:B------:R-:W-:Y:S05]  /*91f0*/  BRA `(.L_x_25) ;  /* 0xffffff9000987947 */ /* 0x000fea000383ffff */
.L_x_51:
[----:B--2---:R2:W3:Y:S02]  /*9200*/  SYNCS.PHASECHK.TRANS64.TRYWAIT P2, [R14+URZ+0xc0], R3 ;  /* 0x0000c0030e0075a7 */ /* 0x0044e4000804017f */
[----:B---3--:R-:W-:Y:S05]  /*9210*/  @!P2 NANOSLEEP.SYNCS 0x989680 ;  /* 0x009896800000a95d */ /* 0x008fea0003900000 */
[----:B------:R-:W3:Y:S02]  /*9220*/  @!P2 SYNCS.PHASECHK.TRANS64 P2, [R14+URZ+0xc0], R3 ;  /* 0x0000c0030e00a5a7 */ /* 0x000ee4000804007f */
[----:B---3--:R-:W-:Y:S05]  /*9230*/  @!P2 BRA `(.L_x_51) ;  /* 0xfffffffc00f0a947 */ /* 0x008fea000383ffff */
[----:B------:R-:W-:Y:S05]  /*9240*/  BRA `(.L_x_175) ;  /* 0xffffffa400b47947 */ /* 0x000fea000383ffff */
.L_x_62:
[----:B--2---:R2:W3:Y:S02]  /*9250*/  SYNCS.PHASECHK.TRANS64.TRYWAIT P3, [R15+URZ+0xc0], R10 ;  /* 0x0000c00a0f0075a7 */ /* 0x0044e4000806017f */
[----:B---3--:R-:W-:Y:S05]  /*9260*/  @!P3 NANOSLEEP.SYNCS 0x989680 ;  /* 0x009896800000b95d */ /* 0x008fea0003900000 */
[----:B------:R-:W3:Y:S02]  /*9270*/  @!P3 SYNCS.PHASECHK.TRANS64 P3, [R15+URZ+0xc0], R10 ;  /* 0x0000c00a0f00b5a7 */ /* 0x000ee4000806007f */
[----:B---3--:R-:W-:Y:S05]  /*9280*/  @!P3 BRA `(.L_x_62) ;  /* 0xfffffffc00f0b947 */ /* 0x008fea000383ffff */
[----:B------:R-:W-:Y:S05]  /*9290*/  BRA `(.L_x_176) ;  /* 0xffffffb0004c7947 */ /* 0x000fea000383ffff */
.L_x_73:
[----:B--2---:R2:W3:Y:S02]  /*92a0*/  SYNCS.PHASECHK.TRANS64.TRYWAIT P3, [R14+URZ+0xc0], R11 ;  /* 0x0000c00b0e0075a7 */ /* 0x0044e4000806017f */
[----:B---3--:R-:W-:Y:S05]  /*92b0*/  @!P3 NANOSLEEP.SYNCS 0x989680 ;  /* 0x009896800000b95d */ /* 0x008fea0003900000 */
[----:B------:R-:W3:Y:S02]  /*92c0*/  @!P3 SYNCS.PHASECHK.TRANS64 P3, [R14+URZ+0xc0], R11 ;  /* 0x0000c00b0e00b5a7 */ /* 0x000ee4000806007f */
[----:B---3--:R-:W-:Y:S05]  /*92d0*/  @!P3 BRA `(.L_x_73) ;  /* 0xfffffffc00f0b947 */ /* 0x008fea000383ffff */
[----:B------:R-:W-:Y:S05]  /*92e0*/  BRA `(.L_x_177) ;  /* 0xffffffb8006c7947 */ /* 0x000fea000383ffff */
.L_x_84:
[----:B--2---:R2:W3:Y:S02]  /*92f0*/  SYNCS.PHASECHK.TRANS64.TRYWAIT P0, [R11+URZ+0xc0], R10 ;  /* 0x0000c00a0b0075a7 */ /* 0x0044e4000800017f */
[----:B---3--:R-:W-:Y:S05]  /*9300*/  @!P0 NANOSLEEP.SYNCS 0x989680 ;  /* 0x009896800000895d */ /* 0x008fea0003900000 */
[----:B------:R-:W3:Y:S02]  /*9310*/  @!P0 SYNCS.PHASECHK.TRANS64 P0, [R11+URZ+0xc0], R10 ;  /* 0x0000c00a0b0085a7 */ /* 0x000ee4000800007f */
[----:B---3--:R-:W-:Y:S05]  /*9320*/  @!P0 BRA `(.L_x_84) ;  /* 0xfffffffc00f08947 */ /* 0x008fea000383ffff */
[----:B------:R-:W-:Y:S05]  /*9330*/  BRA `(.L_x_178) ;  /* 0xffffffc0008c7947 */ /* 0x000fea000383ffff */
.L_x_100:
[----:B-1----:R-:W-:-:S04]  /*9340*/  MOV R6, UR4 ;  /* 0x0000000400067c02 */ /* 0x002fc80008000f00 */
[----:B------:R1:W2:Y:S03]  /*9350*/  SYNCS.PHASECHK.TRANS64.TRYWAIT P0, [R6+URZ+0x108], R3 ;  /* 0x00010803060075a7 */ /* 0x0002a6000800017f */
[----:B--2---:R-:W-:Y:S05]  /*9360*/  @!P0 NANOSLEEP.SYNCS 0x989680 ;  /* 0x009896800000895d */ /* 0x004fea0003900000 */
[----:B------:R-:W2:Y:S02]  /*9370*/  @!P0 SYNCS.PHASECHK.TRANS64 P0, [R6+URZ+0x108], R3 ;  /* 0x00010803060085a7 */ /* 0x000ea4000800007f */
[----:B--2---:R-:W-:Y:S05]  /*9380*/  @!P0 BRA `(.L_x_100) ;  /* 0xfffffffc00ec8947 */ /* 0x004fea000383ffff */
[----:B------:R-:W-:Y:S05]  /*9390*/  BRA `(.L_x_99) ;  /* 0xffffffd400e47947 */ /* 0x000fea000383ffff */
.L_x_109:
[----:B-1----:R-:W-:-:S04]  /*93a0*/  IMAD.U32 R5, RZ, RZ, UR4 ;  /* 0x00000004ff057e24 */ /* 0x002fc8000f8e00ff */
[----:B------:R1:W2:Y:S03]  /*93b0*/  SYNCS.PHASECHK.TRANS64.TRYWAIT P1, [R5+URZ+0xe0], R4 ;  /* 0x0000e004050075a7 */ /* 0x0002a6000802017f */
[----:B--2---:R-:W-:Y:S05]  /*93c0*/  @!P1 NANOSLEEP.SYNCS 0x989680 ;  /* 0x009896800000995d */ /* 0x004fea0003900000 */
[----:B------:R-:W2:Y:S02]  /*93d0*/  @!P1 SYNCS.PHASECHK.TRANS64 P1, [R5+URZ+0xe0], R4 ;  /* 0x0000e004050095a7 */ /* 0x000ea4000802007f */
[----:B--2---:R-:W-:Y:S05]  /*93e0*/  @!P1 BRA `(.L_x_109) ;  /* 0xfffffffc00ec9947 */ /* 0x004fea000383ffff */
[----:B------:R-:W-:Y:S05]  /*93f0*/  BRA `(.L_x_179) ;  /* 0xffffffd800cc7947 */ /* 0x000fea000383ffff */
.L_x_115:
[----:B-12---:R-:W-:-:S04]  /*9400*/  IMAD.U32 R5, RZ, RZ, UR4 ;  /* 0x00000004ff057e24 */ /* 0x006fc8000f8e00ff */
[----:B------:R1:W2:Y:S03]  /*9410*/  SYNCS.PHASECHK.TRANS64.TRYWAIT P1, [R5+URZ+0xe8], R4 ;  /* 0x0000e804050075a7 */ /* 0x0002a6000802017f */
[----:B--2---:R-:W-:Y:S05]  /*9420*/  @!P1 NANOSLEEP.SYNCS 0x989680 ;  /* 0x009896800000995d */ /* 0x004fea0003900000 */
[----:B------:R-:W2:Y:S02]  /*9430*/  @!P1 SYNCS.PHASECHK.TRANS64 P1, [R5+URZ+0xe8], R4 ;  /* 0x0000e804050095a7 */ /* 0x000ea4000802007f */
[----:B--2---:R-:W-:Y:S05]  /*9440*/  @!P1 BRA `(.L_x_115) ;  /* 0xfffffffc00ec9947 */ /* 0x004fea000383ffff */
[----:B------:R-:W-:Y:S05]  /*9450*/  BRA `(.L_x_180) ;  /* 0xffffffdc00147947 */ /* 0x000fea000383ffff */
.L_x_121:
[----:B-123--:R-:W-:-:S04]  /*9460*/  IMAD.U32 R5, RZ, RZ, UR4 ;  /* 0x00000004ff057e24 */ /* 0x00efc8000f8e00ff */
[----:B------:R1:W2:Y:S03]  /*9470*/  SYNCS.PHASECHK.TRANS64.TRYWAIT P1, [R5+URZ+0xf0], R4 ;  /* 0x0000f004050075a7 */ /* 0x0002a6000802017f */
[----:B--2---:R-:W-:Y:S05]  /*9480*/  @!P1 NANOSLEEP.SYNCS 0x989680 ;  /* 0x009896800000995d */ /* 0x004fea0003900000 */
[----:B------:R-:W2:Y:S02]  /*9490*/  @!P1 SYNCS.PHASECHK.TRANS64 P1, [R5+URZ+0xf0], R4 ;  /* 0x0000f004050095a7 */ /* 0x000ea4000802007f */
[----:B--2---:R-:W-:Y:S05]  /*94a0*/  @!P1 BRA `(.L_x_121) ;  /* 0xfffffffc00ec9947 */ /* 0x004fea000383ffff */
[----:B------:R-:W-:Y:S05]  /*94b0*/  BRA `(.L_x_181) ;  /* 0xffffffdc00647947 */ /* 0x000fea000383ffff */
.L_x_127:
[----:B-1234-:R-:W-:-:S04]  /*94c0*/  MOV R5, UR4 ;  /* 0x0000000400057c02 */ /* 0x01efc80008000f00 */
[----:B------:R1:W2:Y:S03]  /*94d0*/  SYNCS.PHASECHK.TRANS64.TRYWAIT P1, [R5+URZ+0xf8], R4 ;  /* 0x0000f804050075a7 */ /* 0x0002a6000802017f */
[----:B--2---:R-:W-:Y:S05]  /*94e0*/  @!P1 NANOSLEEP.SYNCS 0x989680 ;  /* 0x009896800000995d */ /* 0x004fea0003900000 */
[----:B------:R-:W2:Y:S02]  /*94f0*/  @!P1 SYNCS.PHASECHK.TRANS64 P1, [R5+URZ+0xf8], R4 ;  /* 0x0000f804050095a7 */ /* 0x000ea4000802007f */
[----:B--2---:R-:W-:Y:S05]  /*9500*/  @!P1 BRA `(.L_x_127) ;  /* 0xfffffffc00ec9947 */ /* 0x004fea000383ffff */
[----:B------:R-:W-:Y:S05]  /*9510*/  BRA `(.L_x_182) ;  /* 0xffffffdc00b47947 */ /* 0x000fea000383ffff */
.L_x_139:
[----:B-1----:R1:W2:Y:S02]  /*9520*/  SYNCS.PHASECHK.TRANS64.TRYWAIT P0, [R5+URZ+0xe0], R0 ;  /* 0x0000e000050075a7 */ /* 0x0022a4000800017f */
[----:B--2---:R-:W-:Y:S05]  /*9530*/  @!P0 NANOSLEEP.SYNCS 0x989680 ;  /* 0x009896800000895d */ /* 0x004fea0003900000 */
[----:B------:R-:W2:Y:S02]  /*9540*/  @!P0 SYNCS.PHASECHK.TRANS64 P0, [R5+URZ+0xe0], R0 ;  /* 0x0000e000050085a7 */ /* 0x000ea4000800007f */
[----:B--2---:R-:W-:Y:S05]  /*9550*/  @!P0 BRA `(.L_x_139) ;  /* 0xfffffffc00f08947 */ /* 0x004fea000383ffff */
[----:B------:R-:W-:Y:S05]  /*9560*/  BRA `(.L_x_183) ;  /* 0xffffffe400b47947 */ /* 0x000fea000383ffff */
.L_x_141:
[----:B--2---:R2:W3:Y:S02]  /*9570*/  SYNCS.PHASECHK.TRANS64.TRYWAIT P0, [R5+URZ+0xe8], R0 ;  /* 0x0000e800050075a7 */ /* 0x0044e4000800017f */
[----:B---3--:R-:W-:Y:S05]  /*9580*/  @!P0 NANOSLEEP.SYNCS 0x989680 ;  /* 0x009896800000895d */ /* 0x008fea0003900000 */
[----:B------:R-:W3:Y:S02]  /*9590*/  @!P0 SYNCS.PHASECHK.TRANS64 P0, [R5+URZ+0xe8], R0 ;  /* 0x0000e800050085a7 */ /* 0x000ee4000800007f */
[----:B---3--:R-:W-:Y:S05]  /*95a0*/  @!P0 BRA `(.L_x_141) ;  /* 0xfffffffc00f08947 */ /* 0x008fea000383ffff */
[----:B------:R-:W-:Y:S05]  /*95b0*/  BRA `(.L_x_184) ;  /* 0xffffffe400b07947 */ /* 0x000fea000383ffff */
.L_x_143:
[----:B---3--:R3:W4:Y:S02]  /*95c0*/  SYNCS.PHASECHK.TRANS64.TRYWAIT P0, [R5+URZ+0xf0], R0 ;  /* 0x0000f000050075a7 */ /* 0x008724000800017f */
[----:B----4-:R-:W-:Y:S05]  /*95d0*/  @!P0 NANOSLEEP.SYNCS 0x989680 ;  /* 0x009896800000895d */ /* 0x010fea0003900000 */
[----:B------:R-:W4:Y:S02]  /*95e0*/  @!P0 SYNCS.PHASECHK.TRANS64 P0, [R5+URZ+0xf0], R0 ;  /* 0x0000f000050085a7 */ /* 0x000f24000800007f */
[----:B----4-:R-:W-:Y:S05]  /*95f0*/  @!P0 BRA `(.L_x_143) ;  /* 0xfffffffc00f08947 */ /* 0x010fea000383ffff */
[----:B------:R-:W-:Y:S05]  /*9600*/  BRA `(.L_x_185) ;  /* 0xffffffe400ac7947 */ /* 0x000fea000383ffff */
.L_x_147:
[----:B------:R-:W-:Y:S01]  /*9610*/  BSSY B1, `(.L_x_186) ;  /* 0x0000006000017945 */ /* 0x000fe20003800000 */
[----:B------:R-:W-:-:S07]  /*9620*/  IMAD.MOV.U32 R15, RZ, RZ, -0x1 ;  /* 0xffffffffff0f7424 */ /* 0x000fce00078e00ff */
[----:B------:R-:W-:Y:S05]  /*9630*/  WARPSYNC.COLLECTIVE R15, `(.L_x_187) ;  /* 0x000000000f0c7348 */ /* 0x000fea0003c00000 */
[----:B------:R-:W-:Y:S02]  /*9640*/  ELECT P6, UR62, PT ;  /* 0x00000000003e782f */ /* 0x000fe400038c0000 */
[----:B------:R-:W-:Y:S01]  /*9650*/  MOV R14, UR62 ;  /* 0x0000003e000e7c02 */ /* 0x000fe20008000f00 */
[----:B------:R-:W-:Y:S10]  /*9660*/  ENDCOLLECTIVE ;  /* 0x000000000000791b */ /* 0x000ff40003800000 */
.L_x_187:
[----:B------:R-:W-:Y:S05]  /*9670*/  BSYNC B1 ;  /* 0x0000000000017941 */ /* 0x000fea0003800000 */
.L_x_186:
[----:B------:R-:W-:Y:S05]  /*9680*/  BRA `(.L_x_188) ;  /* 0xffffffe800247947 */ /* 0x000fea000383ffff */
.L_x_150:
[----:B--2---:R2:W3:Y:S02]  /*9690*/  SYNCS.PHASECHK.TRANS64.TRYWAIT P1, [R15+URZ+0x60], R8 ;  /* 0x000060080f0075a7 */ /* 0x0044e4000802017f */
[----:B---3--:R-:W-:Y:S05]  /*96a0*/  @!P1 NANOSLEEP.SYNCS 0x989680 ;  /* 0x009896800000995d */ /* 0x008fea0003900000 */
[----:B------:R-:W3:Y:S02]  /*96b0*/  @!P1 SYNCS.PHASECHK.TRANS64 P1, [R15+URZ+0x60], R8 ;  /* 0x000060080f0095a7 */ /* 0x000ee4000802007f */
[----:B---3--:R-:W-:Y:S05]  /*96c0*/  @!P1 BRA `(.L_x_150) ;  /* 0xfffffffc00f09947 */ /* 0x008fea000383ffff */
[----:B------:R-:W-:Y:S05]  /*96d0*/  BRA `(.L_x_189) ;  /* 0xffffffe800587947 */ /* 0x000fea000383ffff */
.L_x_159:
[----:B------:R-:W-:Y:S01]  /*96e0*/  BSSY B0, `(.L_x_190) ;  /* 0x0000006000007945 */ /* 0x000fe20003800000 */
[----:B------:R-:W-:-:S07]  /*96f0*/  IMAD.MOV.U32 R15, RZ, RZ, -0x1 ;  /* 0xffffffffff0f7424 */ /* 0x000fce00078e00ff */
[----:B------:R-:W-:Y:S05]  /*9700*/  WARPSYNC.COLLECTIVE R15, `(.L_x_191) ;  /* 0x000000000f0c7348 */ /* 0x000fea0003c00000 */
[----:B------:R-:W-:Y:S02]  /*9710*/  ELECT P6, UR62, PT ;  /* 0x00000000003e782f */ /* 0x000fe400038c0000 */
[----:B------:R-:W-:Y:S01]  /*9720*/  MOV R14, UR62 ;  /* 0x0000003e000e7c02 */ /* 0x000fe20008000f00 */
[----:B------:R-:W-:Y:S10]  /*9730*/  ENDCOLLECTIVE ;  /* 0x000000000000791b */ /* 0x000ff40003800000 */
.L_x_191:
[----:B------:R-:W-:Y:S05]  /*9740*/  BSYNC B0 ;  /* 0x0000000000007941 */ /* 0x000fea0003800000 */
.L_x_190:
[----:B------:R-:W-:Y:S05]  /*9750*/  BRA `(.L_x_192) ;  /* 0xfffffff000a47947 */ /* 0x000fea000383ffff */
.L_x_163:
[----:B-1----:R1:W2:Y:S02]  /*9760*/  SYNCS.PHASECHK.TRANS64.TRYWAIT P0, [R7+URZ], R2 ;  /* 0x00000002070075a7 */ /* 0x0022a4000800017f */
[----:B--2---:R-:W-:Y:S05]  /*9770*/  @!P0 NANOSLEEP.SYNCS 0x989680 ;  /* 0x009896800000895d */ /* 0x004fea0003900000 */
[----:B------:R-:W2:Y:S02]  /*9780*/  @!P0 SYNCS.PHASECHK.TRANS64 P0, [R7+URZ], R2 ;  /* 0x00000002070085a7 */ /* 0x000ea4000800007f */
[----:B--2---:R-:W-:Y:S05]  /*9790*/  @!P0 BRA `(.L_x_163) ;  /* 0xfffffffc00f08947 */ /* 0x004fea000383ffff */
[----:B------:R-:W-:Y:S05]  /*97a0*/  BRA `(.L_x_193) ;  /* 0xfffffff000e47947 */ /* 0x000fea000383ffff */
.L_x_164:
[----:B-1----:R1:W2:Y:S02]  /*97b0*/  SYNCS.PHASECHK.TRANS64.TRYWAIT P0, [R9+URZ], R4 ;  /* 0x00000004090075a7 */ /* 0x0022a4000800017f */
[----:B--2---:R-:W-:Y:S05]  /*97c0*/  @!P0 NANOSLEEP.SYNCS 0x989680 ;  /* 0x009896800000895d */ /* 0x004fea0003900000 */
[----:B------:R-:W2:Y:S02]  /*97d0*/  @!P0 SYNCS.PHASECHK.TRANS64 P0, [R9+URZ], R4 ;  /* 0x00000004090085a7 */ /* 0x000ea4000800007f */
[----:B--2---:R-:W-:Y:S05]  /*97e0*/  @!P0 BRA `(.L_x_164) ;  /* 0xfffffffc00f08947 */ /* 0x004fea000383ffff */
[----:B------:R-:W-:Y:S05]  /*97f0*/  BRA `(.L_x_194) ;  /* 0xfffffff000f47947 */ /* 0x000fea000383ffff */
.L_x_165:
[----:B-1----:R1:W2:Y:S02]  /*9800*/  SYNCS.PHASECHK.TRANS64.TRYWAIT P0, [R6+URZ], R5 ;  /* 0x00000005060075a7 */ /* 0x0022a4000800017f */
[----:B--2---:R-:W-:Y:S05]  /*9810*/  @!P0 NANOSLEEP.SYNCS 0x989680 ;  /* 0x009896800000895d */ /* 0x004fea0003900000 */
[----:B------:R-:W2:Y:S02]  /*9820*/  @!P0 SYNCS.PHASECHK.TRANS64 P0, [R6+URZ], R5 ;  /* 0x00000005060085a7 */ /* 0x000ea4000800007f */
[----:B--2---:R-:W-:Y:S05]  /*9830*/  @!P0 BRA `(.L_x_165) ;  /* 0xfffffffc00f08947 */ /* 0x004fea000383ffff */
[----:B------:R-:W-:Y:S05]  /*9840*/  BRA `(.L_x_195) ;  /* 0xfffffff400047947 */ /* 0x000fea000383ffff */
.L_x_166:
[----:B-1----:R1:W2:Y:S02]  /*9850*/  SYNCS.PHASECHK.TRANS64.TRYWAIT P0, [R9+URZ], R4 ;  /* 0x00000004090075a7 */ /* 0x0022a4000800017f */
[----:B--2---:R-:W-:Y:S05]  /*9860*/  @!P0 NANOSLEEP.SYNCS 0x989680 ;  /* 0x009896800000895d */ /* 0x004fea0003900000 */
[----:B------:R-:W2:Y:S02]  /*9870*/  @!P0 SYNCS.PHASECHK.TRANS64 P0, [R9+URZ], R4 ;  /* 0x00000004090085a7 */ /* 0x000ea4000800007f */
[----:B--2---:R-:W-:Y:S05]  /*9880*/  @!P0 BRA `(.L_x_166) ;  /* 0xfffffffc00f08947 */ /* 0x004fea000383ffff */
[----:B------:R-:W-:Y:S05]  /*9890*/  BRA `(.L_x_196) ;  /* 0xfffffff400147947 */ /* 0x000fea000383ffff */
.L_x_167:
[----:B-1----:R1:W2:Y:S02]  /*98a0*/  SYNCS.PHASECHK.TRANS64.TRYWAIT P0, [R6+URZ], R5 ;  /* 0x00000005060075a7 */ /* 0x0022a4000800017f */
[----:B--2---:R-:W-:Y:S05]  /*98b0*/  @!P0 NANOSLEEP.SYNCS 0x989680 ;  /* 0x009896800000895d */ /* 0x004fea0003900000 */
[----:B------:R-:W2:Y:S02]  /*98c0*/  @!P0 SYNCS.PHASECHK.TRANS64 P0, [R6+URZ], R5 ;  /* 0x00000005060085a7 */ /* 0x000ea4000800007f */
[----:B--2---:R-:W-:Y:S05]  /*98d0*/  @!P0 BRA `(.L_x_167) ;  /* 0xfffffffc00f08947 */ /* 0x004fea000383ffff */
[----:B------:R-:W-:Y:S05]  /*98e0*/  BRA `(.L_x_197) ;  /* 0xfffffff400247947 */ /* 0x000fea000383ffff */
.L_x_168:
[----:B-1----:R1:W2:Y:S02]  /*98f0*/  SYNCS.PHASECHK.TRANS64.TRYWAIT P0, [R9+URZ], R4 ;  /* 0x00000004090075a7 */ /* 0x0022a4000800017f */
[----:B--2---:R-:W-:Y:S05]  /*9900*/  @!P0 NANOSLEEP.SYNCS 0x989680 ;  /* 0x009896800000895d */ /* 0x004fea0003900000 */
[----:B------:R-:W2:Y:S02]  /*9910*/  @!P0 SYNCS.PHASECHK.TRANS64 P0, [R9+URZ], R4 ;  /* 0x00000004090085a7 */ /* 0x000ea4000800007f */
[----:B--2---:R-:W-:Y:S05]  /*9920*/  @!P0 BRA `(.L_x_168) ;  /* 0xfffffffc00f08947 */ /* 0x004fea000383ffff */
[----:B------:R-:W-:Y:S05]  /*9930*/  BRA `(.L_x_198) ;  /* 0xfffffff400347947 */ /* 0x000fea000383ffff */
.L_x_169:
[----:B-1----:R1:W2:Y:S02]  /*9940*/  SYNCS.PHASECHK.TRANS64.TRYWAIT P0, [R6+URZ], R5 ;  /* 0x00000005060075a7 */ /* 0x0022a4000800017f */
[----:B--2---:R-:W-:Y:S05]  /*9950*/  @!P0 NANOSLEEP.SYNCS 0x989680 ;  /* 0x009896800000895d */ /* 0x004fea0003900000 */
[----:B------:R-:W2:Y:S02]  /*9960*/  @!P0 SYNCS.PHASECHK.TRANS64 P0, [R6+URZ], R5 ;  /* 0x00000005060085a7 */ /* 0x000ea4000800007f */
[----:B--2---:R-:W-:Y:S05]  /*9970*/  @!P0 BRA `(.L_x_169) ;  /* 0xfffffffc00f08947 */ /* 0x004fea000383ffff */
[----:B------:R-:W-:Y:S05]  /*9980*/  BRA `(.L_x_199) ;  /* 0xfffffff400447947 */ /* 0x000fea000383ffff */
.L_x_170:
[----:B-1----:R1:W2:Y:S02]  /*9990*/  SYNCS.PHASECHK.TRANS64.TRYWAIT P0, [R9+URZ], R4 ;  /* 0x00000004090075a7 */ /* 0x0022a4000800017f */
[----:B--2---:R-:W-:Y:S05]  /*99a0*/  @!P0 NANOSLEEP.SYNCS 0x989680 ;  /* 0x009896800000895d */ /* 0x004fea0003900000 */
[----:B------:R-:W2:Y:S02]  /*99b0*/  @!P0 SYNCS.PHASECHK.TRANS64 P0, [R9+URZ], R4 ;  /* 0x00000004090085a7 */ /* 0x000ea4000800007f */
[----:B--2---:R-:W-:Y:S05]  /*99c0*/  @!P0 BRA `(.L_x_170) ;  /* 0xfffffffc00f08947 */ /* 0x004fea000383ffff */
[----:B------:R-:W-:Y:S05]  /*99d0*/  BRA `(.L_x_200) ;  /* 0xfffffff400547947 */ /* 0x000fea000383ffff */
.L_x_171:
[----:B-1----:R1:W2:Y:S02]  /*99e0*/  SYNCS.PHASECHK.TRANS64.TRYWAIT P0, [R6+URZ], R5 ;  /* 0x00000005060075a7 */ /* 0x0022a4000800017f */
[----:B--2---:R-:W-:Y:S05]  /*99f0*/  @!P0 NANOSLEEP.SYNCS 0x989680 ;  /* 0x009896800000895d */ /* 0x004fea0003900000 */
[----:B------:R-:W2:Y:S02]  /*9a00*/  @!P0 SYNCS.PHASECHK.TRANS64 P0, [R6+URZ], R5 ;  /* 0x00000005060085a7 */ /* 0x000ea4000800007f */
[----:B--2---:R-:W-:Y:S05]  /*9a10*/  @!P0 BRA `(.L_x_171) ;  /* 0xfffffffc00f08947 */ /* 0x004fea000383ffff */
[----:B------:R-:W-:Y:S05]  /*9a20*/  BRA `(.L_x_201) ;  /* 0xfffffff400647947 */ /* 0x000fea000383ffff */
.L_x_172:
[----:B-1----:R1:W2:Y:S02]  /*9a30*/  SYNCS.PHASECHK.TRANS64.TRYWAIT P0, [R9+URZ], R4 ;  /* 0x00000004090075a7 */ /* 0x0022a4000800017f */
[----:B--2---:R-:W-:Y:S05]  /*9a40*/  @!P0 NANOSLEEP.SYNCS 0x989680 ;  /* 0x009896800000895d */ /* 0x004fea0003900000 */
[----:B------:R-:W2:Y:S02]  /*9a50*/  @!P0 SYNCS.PHASECHK.TRANS64 P0, [R9+URZ], R4 ;  /* 0x00000004090085a7 */ /* 0x000ea4000800007f */
[----:B--2---:R-:W-:Y:S05]  /*9a60*/  @!P0 BRA `(.L_x_172) ;  /* 0xfffffffc00f08947 */ /* 0x004fea000383ffff */
[----:B------:R-:W-:Y:S05]  /*9a70*/  BRA `(.L_x_202) ;  /* 0xfffffff400747947 */ /* 0x000fea000383ffff */
.L_x_173:
[----:B--2---:R2:W3:Y:S02]  /*9a80*/  SYNCS.PHASECHK.TRANS64.TRYWAIT P0, [R6+URZ], R5 ;  /* 0x00000005060075a7 */ /* 0x0044e4000800017f */
[----:B---3--:R-:W-:Y:S05]  /*9a90*/  @!P0 NANOSLEEP.SYNCS 0x989680 ;  /* 0x009896800000895d */ /* 0x008fea0003900000 */
[----:B------:R-:W3:Y:S02]  /*9aa0*/  @!P0 SYNCS.PHASECHK.TRANS64 P0, [R6+URZ], R5 ;  /* 0x00000005060085a7 */ /* 0x000ee4000800007f */
[----:B---3--:R-:W-:Y:S05]  /*9ab0*/  @!P0 BRA `(.L_x_173) ;  /* 0xfffffffc00f08947 */ /* 0x008fea000383ffff */
[----:B------:R-:W-:Y:S05]  /*9ac0*/  BRA `(.L_x_203) ;  /* 0xfffffff4007c7947 */ /* 0x000fea000383ffff */
.L_x_204:
[----:B------:R-:W-:-:S00]  /*9ad0*/  BRA `(.L_x_204) ;  /* 0xfffffffc00fc7947 */ /* 0x000fc0000383ffff */
[----:B------:R-:W-:-:S00]  /*9ae0*/  NOP ;  /* 0x0000000000007918 */ /* 0x000fc00000000000 */
        /* <DEDUP_REMOVED lines=9> */
.L_x_205:


//--------------------- .nv.global.init           --------------------------
	.section	.nv.global.init,"aw",@progbits
.nv.global.init:
	.type		$str$24,@object
	.size		$str$24,($str$25 - $str$24)
$str$24:
        /*0000*/ 	.byte	0x28, 0x61, 0x64, 0x64, 0x72, 0x65, 0x73, 0x73, 0x20, 0x26, 0x20, 0x6d, 0x61, 0x73, 0x6b, 0x29
        /*0010*/ 	.byte	0x20, 0x3d, 0x3d, 0x20, 0x30, 0x00
	.type		$str$25,@object
	.size		$str$25,(__unnamed_1 - $str$25)
$str$25:
        /*0016*/ 	.byte	0x2f, 0x74, 0x6d, 0x70, 0x2f, 0x63, 0x75, 0x74, 0x6c, 0x61, 0x73, 0x73, 0x5f, 0x73, 0x77, 0x65
        /*0026*/ 	.byte	0x65, 0x70, 0x5f, 0x73, 0x72, 0x63, 0x2f, 0x69, 0x6e, 0x63, 0x6c, 0x75, 0x64, 0x65, 0x2f, 0x63
        /*0036*/ 	.byte	0x75, 0x74, 0x65, 0x2f, 0x70, 0x6f, 0x69, 0x6e, 0x74, 0x65, 0x72, 0x5f, 0x66, 0x6c, 0x61, 0x67
        /*0046*/ 	.byte	0x67, 0x65, 0x64, 0x2e, 0x68, 0x70, 0x70, 0x00
	.type		__unnamed_1,@object
	.size		__unnamed_1,(__unnamed_2 - __unnamed_1)
__unnamed_1:
        /*004e*/ 	.byte	0x61, 0x75, 0x74, 0x6f, 0x20, 0x63, 0x75, 0x74, 0x65, 0x3a, 0x3a, 0x61, 0x73, 0x5f, 0x70, 0x6f
        /* <DEDUP_REMOVED lines=27> */
        /*020e*/ 	.byte	0x3a, 0x43, 0x3c, 0x34, 0x30, 0x39, 0x36, 0x3e, 0x3e, 0x3e, 0x3e, 0x3e, 0x5d, 0x00
	.type		__unnamed_2,@object
	.size		__unnamed_2,(.L_1 - __unnamed_2)
__unnamed_2:
        /* <DEDUP_REMOVED lines=29> */
.L_1:


//--------------------- .nv.shared._ZN7cutlass13device_kernelINS_4gemm6kernel13GemmUniversalIN4cute5tupleIJiiiiEEENS1_10collective13CollectiveMmaINS1_37MainloopSm90TmaGmmaWarpSpecializedFP8ILi12ENS5_IJNS4_1CILi1EEESB_SB_EEENS1_35KernelTmaWarpSpecializedCooperativeEEENS5_IJNSA_ILi128EEESF_NSA_ILi64EEEEEENS_12float_e4m3_tENS5_IJlSB_lEEESI_SJ_NS4_8TiledMMAINS4_8MMA_AtomIJNS4_4SM904GMMA31MMA_64x128x32_F32E4M3E4M3_SS_TNILNSN_7ScaleInE1ELSP_1EEEEEENS4_6LayoutINS5_IJNSA_ILi2EEESB_SB_EEENS5_IJSB_NSA_ILi0EEESV_EEEEENS5_IJNS4_10UnderscoreESY_SY_EEEEENS4_13SM90_TMA_LOADENS4_14ComposedLayoutINS4_7SwizzleILi2ELi4ELi3EEENS4_18smem_ptr_flag_bitsILi8EEENSS_INS5_IJNSA_ILi8EEESG_EEENS5_IJSG_SB_EEEEEEEvNS4_8identityES11_S1B_vS1C_EENS_8epilogue10collective18CollectiveEpilogueINS1E_22Sm90TmaWarpSpecializedILi4ELi2ELi16ELb0ELb0EEEJSH_NS5_IJSF_NSA_ILi32EEEEEESI_SJ_SI_SJ_NS1E_6fusion15FusionCallbacksIS1I_NS1L_17LinearCombinationISI_fSI_fLNS_15FloatRoundStyleE2EEESH_S1K_JEEES11_NS12_INS13_ILi1ELi4ELi3EEES16_NSS_INS5_IJS17_S1J_EEENS5_IJS1J_SB_EEEEEEENS4_39AutoVectorizingCopyWithAssumedAlignmentILi128EEENS4_14SM90_TMA_STOREES1V_S1X_NS4_9Copy_AtomIJNS4_17SM90_U32x4_STSM_NENS_6half_tEEEEvEEEvvEEEEvNT_6ParamsE --------------------------
	.section	.nv.shared._ZN7cutlass13device_kernelINS_4gemm6kernel13GemmUniversalIN4cute5tupleIJiiiiEEENS1_10collective13CollectiveMmaINS1_37MainloopSm90TmaGmmaWarpSpecializedFP8ILi12ENS5_IJNS4_1CILi1EEESB_SB_EEENS1_35KernelTmaWarpSpecializedCooperativeEEENS5_IJNSA_ILi128EEESF_NSA_ILi64EEEEEENS_12float_e4m3_tENS5_IJlSB_lEEESI_SJ_NS4_8TiledMMAINS4_8MMA_AtomIJNS4_4SM904GMMA31MMA_64x128x32_F32E4M3E4M3_SS_TNILNSN_7ScaleInE1ELSP_1EEEEEENS4_6LayoutINS5_IJNSA_ILi2EEESB_SB_EEENS5_IJSB_NSA_ILi0EEESV_EEEEENS5_IJNS4_10UnderscoreESY_SY_EEEEENS4_13SM90_TMA_LOADENS4_14ComposedLayoutINS4_7SwizzleILi2ELi4ELi3EEENS4_18smem_ptr_flag_bitsILi8EEENSS_INS5_IJNSA_ILi8EEESG_EEENS5_IJSG_SB_EEEEEEEvNS4_8identityES11_S1B_vS1C_EENS_8epilogue10collective18CollectiveEpilogueINS1E_22Sm90TmaWarpSpecializedILi4ELi2ELi16ELb0ELb0EEEJSH_NS5_IJSF_NSA_ILi32EEEEEESI_SJ_SI_SJ_NS1E_6fusion15FusionCallbacksIS1I_NS1L_17LinearCombinationISI_fSI_fLNS_15FloatRoundStyleE2EEESH_S1K_JEEES11_NS12_INS13_ILi1ELi4ELi3EEES16_NSS_INS5_IJS17_S1J_EEENS5_IJS1J_SB_EEEEEEENS4_39AutoVectorizingCopyWithAssumedAlignmentILi128EEENS4_14SM90_TMA_STOREES1V_S1X_NS4_9Copy_AtomIJNS4_17SM90_U32x4_STSM_NENS_6half_tEEEEvEEEvvEEEEvNT_6ParamsE,"aw",@nobits
	.sectionflags	@""
	.align	16
	.zero		1024


//--------------------- .nv.shared.reserved.0     --------------------------
	.section	.nv.shared.reserved.0,"aw",@nobits
	.weak		__nv_reservedSMEM_offset_0_alias
	.size		__nv_reservedSMEM_offset_0_alias, 0, 0
	.other		__nv_reservedSMEM_offset_0_alias,@"STO_CUDA_RESERVED_SHARED STV_DEFAULT"
__nv_reservedSMEM_offset_0_alias:
	.zero		0


//--------------------- .nv.global                --------------------------
	.section	.nv.global,"aw",@nobits
.nv.global:
	.type		_ZN39_INTERNAL_612a8651_4_k_cu_55e3b5af_27874cute1_E,@object
	.size		_ZN39_INTERNAL_612a8651_4_k_cu_55e3b5af_27874cute1_E,(_ZN39_INTERNAL_612a8651_4_k_cu_55e3b5af_27874cuda3std3__45__cpo6cbeginE - _ZN39_INTERNAL_612a8651_4_k_cu_55e3b5af_27874cute1_E)
_ZN39_INTERNAL_612a8651_4_k_cu_55e3b5af_27874cute1_E:
	.zero		1
	.type		_ZN39_INTERNAL_612a8651_4_k_cu_55e3b5af_27874cuda3std3__45__cpo6cbeginE,@object
	.size		_ZN39_INTERNAL_612a8651_4_k_cu_55e3b5af_27874cuda3std3__45__cpo6cbeginE,(_ZN39_INTERNAL_612a8651_4_k_cu_55e3b5af_27874cuda3std3__48in_placeE - _ZN39_INTERNAL_612a8651_4_k_cu_55e3b5af_27874cuda3std3__45__cpo6cbeginE)
_ZN39_INTERNAL_612a8651_4_k_cu_55e3b5af_27874cuda3std3__45__cpo6cbeginE:
	.zero		1
	.type		_ZN39_INTERNAL_612a8651_4_k_cu_55e3b5af_27874cuda3std3__48in_placeE,@object
	.size		_ZN39_INTERNAL_612a8651_4_k_cu_55e3b5af_27874cuda3std3__48in_placeE,(_ZN39_INTERNAL_612a8651_4_k_cu_55e3b5af_27874cuda3std6ranges3__45__cpo9iter_moveE - _ZN39_INTERNAL_612a8651_4_k_cu_55e3b5af_27874cuda3std3__48in_placeE)
_ZN39_INTERNAL_612a8651_4_k_cu_55e3b5af_27874cuda3std3__48in_placeE:
	.zero		1
	.type		_ZN39_INTERNAL_612a8651_4_k_cu_55e3b5af_27874cuda3std6ranges3__45__cpo9iter_moveE,@object
	.size		_ZN39_INTERNAL_612a8651_4_k_cu_55e3b5af_27874cuda3std6ranges3__45__cpo9iter_moveE,(_ZN39_INTERNAL_612a8651_4_k_cu_55e3b5af_27874cuda3std3__45__cpo5beginE - _ZN39_INTERNAL_612a8651_4_k_cu_55e3b5af_27874cuda3std6ranges3__45__cpo9iter_moveE)
_ZN39_INTERNAL_612a8651_4_k_cu_55e3b5af_27874cuda3std6ranges3__45__cpo9iter_moveE:
	.zero		1
	.type		_ZN39_INTERNAL_612a8651_4_k_cu_55e3b5af_27874cuda3std3__45__cpo5beginE,@object
	.size		_ZN39_INTERNAL_612a8651_4_k_cu_55e3b5af_27874cuda3std3__45__cpo5beginE,(_ZN39_INTERNAL_612a8651_4_k_cu_55e3b5af_27874cuda3std3__441_GLOBAL__N__612a8651_4_k_cu_55e3b5af_27876ignoreE - _ZN39_INTERNAL_612a8651_4_k_cu_55e3b5af_27874cuda3std3__45__cpo5beginE)
_ZN39_INTERNAL_612a8651_4_k_cu_55e3b5af_27874cuda3std3__45__cpo5beginE:
	.zero		1
	.type		_ZN39_INTERNAL_612a8651_4_k_cu_55e3b5af_27874cuda3std3__441_GLOBAL__N__612a8651_4_k_cu_55e3b5af_27876ignoreE,@object
	.size		_ZN39_INTERNAL_612a8651_4_k_cu_55e3b5af_27874cuda3std3__441_GLOBAL__N__612a8651_4_k_cu_55e3b5af_27876ignoreE,(_ZN39_INTERNAL_612a8651_4_k_cu_55e3b5af_27874cute7productE - _ZN39_INTERNAL_612a8651_4_k_cu_55e3b5af_27874cuda3std3__441_GLOBAL__N__612a8651_4_k_cu_55e3b5af_27876ignoreE)
_ZN39_INTERNAL_612a8651_4_k_cu_55e3b5af_27874cuda3std3__441_GLOBAL__N__612a8651_4_k_cu_55e3b5af_27876ignoreE:
	.zero		1
	.type		_ZN39_INTERNAL_612a8651_4_k_cu_55e3b5af_27874cute7productE,@object
	.size		_ZN39_INTERNAL_612a8651_4_k_cu_55e3b5af_27874cute7productE,(_ZN39_INTERNAL_612a8651_4_k_cu_55e3b5af_27874cuda3std3__45__cpo3endE - _ZN39_INTERNAL_612a8651_4_k_cu_55e3b5af_27874cute7productE)
_ZN39_INTERNAL_612a8651_4_k_cu_55e3b5af_27874cute7productE:
	.zero		1
	.type		_ZN39_INTERNAL_612a8651_4_k_cu_55e3b5af_27874cuda3std3__45__cpo3endE,@object
	.size		_ZN39_INTERNAL_612a8651_4_k_cu_55e3b5af_27874cuda3std3__45__cpo3endE,(_ZN39_INTERNAL_612a8651_4_k_cu_55e3b5af_27874cuda3std3__419piecewise_constructE - _ZN39_INTERNAL_612a8651_4_k_cu_55e3b5af_27874cuda3std3__45__cpo3endE)
_ZN39_INTERNAL_612a8651_4_k_cu_55e3b5af_27874cuda3std3__45__cpo3endE:
	.zero		1
	.type		_ZN39_INTERNAL_612a8651_4_k_cu_55e3b5af_27874cuda3std3__419piecewise_constructE,@object
	.size		_ZN39_INTERNAL_612a8651_4_k_cu_55e3b5af_27874cuda3std3__419piecewise_constructE,(_ZN39_INTERNAL_612a8651_4_k_cu_55e3b5af_27874cuda3std3__45__cpo4cendE - _ZN39_INTERNAL_612a8651_4_k_cu_55e3b5af_27874cuda3std3__419piecewise_constructE)
_ZN39_INTERNAL_612a8651_4_k_cu_55e3b5af_27874cuda3std3__419piecewise_constructE:
	.zero		1
	.type		_ZN39_INTERNAL_612a8651_4_k_cu_55e3b5af_27874cuda3std3__45__cpo4cendE,@object
	.size		_ZN39_INTERNAL_612a8651_4_k_cu_55e3b5af_27874cuda3std3__45__cpo4cendE,(_ZN39_INTERNAL_612a8651_4_k_cu_55e3b5af_27874cuda3std6ranges3__45__cpo4swapE - _ZN39_INTERNAL_612a8651_4_k_cu_55e3b5af_27874cuda3std3__45__cpo4cendE)
_ZN39_INTERNAL_612a8651_4_k_cu_55e3b5af_27874cuda3std3__45__cpo4cendE:
	.zero		1
	.type		_ZN39_INTERNAL_612a8651_4_k_cu_55e3b5af_27874cuda3std6ranges3__45__cpo4swapE,@object
	.size		_ZN39_INTERNAL_612a8651_4_k_cu_55e3b5af_27874cuda3std6ranges3__45__cpo4swapE,(.L_9 - _ZN39_INTERNAL_612a8651_4_k_cu_55e3b5af_27874cuda3std6ranges3__45__cpo4swapE)
_ZN39_INTERNAL_612a8651_4_k_cu_55e3b5af_27874cuda3std6ranges3__45__cpo4swapE:
	.zero		1
.L_9:


//--------------------- .nv.constant0._ZN7cutlass13device_kernelINS_4gemm6kernel13GemmUniversalIN4cute5tupleIJiiiiEEENS1_10collective13CollectiveMmaINS1_37MainloopSm90TmaGmmaWarpSpecializedFP8ILi12ENS5_IJNS4_1CILi1EEESB_SB_EEENS1_35KernelTmaWarpSpecializedCooperativeEEENS5_IJNSA_ILi128EEESF_NSA_ILi64EEEEEENS_12float_e4m3_tENS5_IJlSB_lEEESI_SJ_NS4_8TiledMMAINS4_8MMA_AtomIJNS4_4SM904GMMA31MMA_64x128x32_F32E4M3E4M3_SS_TNILNSN_7ScaleInE1ELSP_1EEEEEENS4_6LayoutINS5_IJNSA_ILi2EEESB_SB_EEENS5_IJSB_NSA_ILi0EEESV_EEEEENS5_IJNS4_10UnderscoreESY_SY_EEEEENS4_13SM90_TMA_LOADENS4_14ComposedLayoutINS4_7SwizzleILi2ELi4ELi3EEENS4_18smem_ptr_flag_bitsILi8EEENSS_INS5_IJNSA_ILi8EEESG_EEENS5_IJSG_SB_EEEEEEEvNS4_8identityES11_S1B_vS1C_EENS_8epilogue10collective18CollectiveEpilogueINS1E_22Sm90TmaWarpSpecializedILi4ELi2ELi16ELb0ELb0EEEJSH_NS5_IJSF_NSA_ILi32EEEEEESI_SJ_SI_SJ_NS1E_6fusion15FusionCallbacksIS1I_NS1L_17LinearCombinationISI_fSI_fLNS_15FloatRoundStyleE2EEESH_S1K_JEEES11_NS12_INS13_ILi1ELi4ELi3EEES16_NSS_INS5_IJS17_S1J_EEENS5_IJS1J_SB_EEEEEEENS4_39AutoVectorizingCopyWithAssumedAlignmentILi128EEENS4_14SM90_TMA_STOREES1V_S1X_NS4_9Copy_AtomIJNS4_17SM90_U32x4_STSM_NENS_6half_tEEEEvEEEvvEEEEvNT_6ParamsE --------------------------
	.section	.nv.constant0._ZN7cutlass13device_kernelINS_4gemm6kernel13GemmUniversalIN4cute5tupleIJiiiiEEENS1_10collective13CollectiveMmaINS1_37MainloopSm90TmaGmmaWarpSpecializedFP8ILi12ENS5_IJNS4_1CILi1EEESB_SB_EEENS1_35KernelTmaWarpSpecializedCooperativeEEENS5_IJNSA_ILi128EEESF_NSA_ILi64EEEEEENS_12float_e4m3_tENS5_IJlSB_lEEESI_SJ_NS4_8TiledMMAINS4_8MMA_AtomIJNS4_4SM904GMMA31MMA_64x128x32_F32E4M3E4M3_SS_TNILNSN_7ScaleInE1ELSP_1EEEEEENS4_6LayoutINS5_IJNSA_ILi2EEESB_SB_EEENS5_IJSB_NSA_ILi0EEESV_EEEEENS5_IJNS4_10UnderscoreESY_SY_EEEEENS4_13SM90_TMA_LOADENS4_14ComposedLayoutINS4_7SwizzleILi2ELi4ELi3EEENS4_18smem_ptr_flag_bitsILi8EEENSS_INS5_IJNSA_ILi8EEESG_EEENS5_IJSG_SB_EEEEEEEvNS4_8identityES11_S1B_vS1C_EENS_8epilogue10collective18CollectiveEpilogueINS1E_22Sm90TmaWarpSpecializedILi4ELi2ELi16ELb0ELb0EEEJSH_NS5_IJSF_NSA_ILi32EEEEEESI_SJ_SI_SJ_NS1E_6fusion15FusionCallbacksIS1I_NS1L_17LinearCombinationISI_fSI_fLNS_15FloatRoundStyleE2EEESH_S1K_JEEES11_NS12_INS13_ILi1ELi4ELi3EEES16_NSS_INS5_IJS17_S1J_EEENS5_IJS1J_SB_EEEEEEENS4_39AutoVectorizingCopyWithAssumedAlignmentILi128EEENS4_14SM90_TMA_STOREES1V_S1X_NS4_9Copy_AtomIJNS4_17SM90_U32x4_STSM_NENS_6half_tEEEEvEEEvvEEEEvNT_6ParamsE,"a",@progbits
	.sectionflags	@""
	.align	4
.nv.constant0._ZN7cutlass13device_kernelINS_4gemm6kernel13GemmUniversalIN4cute5tupleIJiiiiEEENS1_10collective13CollectiveMmaINS1_37MainloopSm90TmaGmmaWarpSpecializedFP8ILi12ENS5_IJNS4_1CILi1EEESB_SB_EEENS1_35KernelTmaWarpSpecializedCooperativeEEENS5_IJNSA_ILi128EEESF_NSA_ILi64EEEEEENS_12float_e4m3_tENS5_IJlSB_lEEESI_SJ_NS4_8TiledMMAINS4_8MMA_AtomIJNS4_4SM904GMMA31MMA_64x128x32_F32E4M3E4M3_SS_TNILNSN_7ScaleInE1ELSP_1EEEEEENS4_6LayoutINS5_IJNSA_ILi2EEESB_SB_EEENS5_IJSB_NSA_ILi0EEESV_EEEEENS5_IJNS4_10UnderscoreESY_SY_EEEEENS4_13SM90_TMA_LOADENS4_14ComposedLayoutINS4_7SwizzleILi2ELi4ELi3EEENS4_18smem_ptr_flag_bitsILi8EEENSS_INS5_IJNSA_ILi8EEESG_EEENS5_IJSG_SB_EEEEEEEvNS4_8identityES11_S1B_vS1C_EENS_8epilogue10collective18CollectiveEpilogueINS1E_22Sm90TmaWarpSpecializedILi4ELi2ELi16ELb0ELb0EEEJSH_NS5_IJSF_NSA_ILi32EEEEEESI_SJ_SI_SJ_NS1E_6fusion15FusionCallbacksIS1I_NS1L_17LinearCombinationISI_fSI_fLNS_15FloatRoundStyleE2EEESH_S1K_JEEES11_NS12_INS13_ILi1ELi4ELi3EEES16_NSS_INS5_IJS17_S1J_EEENS5_IJS1J_SB_EEEEEEENS4_39AutoVectorizingCopyWithAssumedAlignmentILi128EEENS4_14SM90_TMA_STOREES1V_S1X_NS4_9Copy_AtomIJNS4_17SM90_U32x4_STSM_NENS_6half_tEEEEvEEEvvEEEEvNT_6ParamsE:
	.zero		2432


//--------------------- SYMBOLS --------------------------

	.type		.nv.reservedSmem.offset0,@object
	.size		.nv.reservedSmem.offset0,0x4
	.type		__assertfail,@function
